//
// Generated by NVIDIA NVVM Compiler
//
// Compiler Build ID: CL-36424714
// Cuda compilation tools, release 13.0, V13.0.88
// Based on NVVM 20.0.0
//

.version 9.0
.target sm_100
.address_size 64

	// .globl	_Z36hadamard_chebyshev_focal_kernel_bf16PKfS0_Pfii

.visible .entry _Z36hadamard_chebyshev_focal_kernel_bf16PKfS0_Pfii(
	.param .u64 .ptr .align 1 _Z36hadamard_chebyshev_focal_kernel_bf16PKfS0_Pfii_param_0,
	.param .u64 .ptr .align 1 _Z36hadamard_chebyshev_focal_kernel_bf16PKfS0_Pfii_param_1,
	.param .u64 .ptr .align 1 _Z36hadamard_chebyshev_focal_kernel_bf16PKfS0_Pfii_param_2,
	.param .u32 _Z36hadamard_chebyshev_focal_kernel_bf16PKfS0_Pfii_param_3,
	.param .u32 _Z36hadamard_chebyshev_focal_kernel_bf16PKfS0_Pfii_param_4
)
{
	.reg .pred 	%p<42>;
	.reg .b16 	%rs<361>;
	.reg .b32 	%r<106>;
	.reg .b32 	%f<433>;
	.reg .b64 	%rd<45>;

	ld.param.u64 	%rd11, [_Z36hadamard_chebyshev_focal_kernel_bf16PKfS0_Pfii_param_0];
	ld.param.u64 	%rd12, [_Z36hadamard_chebyshev_focal_kernel_bf16PKfS0_Pfii_param_1];
	ld.param.u64 	%rd10, [_Z36hadamard_chebyshev_focal_kernel_bf16PKfS0_Pfii_param_2];
	ld.param.u32 	%r51, [_Z36hadamard_chebyshev_focal_kernel_bf16PKfS0_Pfii_param_3];
	ld.param.u32 	%r50, [_Z36hadamard_chebyshev_focal_kernel_bf16PKfS0_Pfii_param_4];
	cvta.to.global.u64 	%rd1, %rd12;
	cvta.to.global.u64 	%rd2, %rd11;
	mov.u32 	%r52, %ctaid.x;
	mov.u32 	%r53, %ntid.x;
	mov.u32 	%r54, %tid.x;
	mad.lo.s32 	%r1, %r52, %r53, %r54;
	setp.ge.s32 	%p1, %r1, %r51;
	@%p1 bra 	$L__BB0_33;
	cvta.to.global.u64 	%rd13, %rd10;
	setp.lt.s32 	%p2, %r50, 1;
	mul.lo.s32 	%r55, %r1, 3;
	mul.wide.s32 	%rd14, %r55, 4;
	add.s64 	%rd3, %rd13, %rd14;
	mov.f32 	%f428, 0f00000000;
	@%p2 bra 	$L__BB0_26;
	mul.lo.s32 	%r2, %r50, %r1;
	and.b32  	%r3, %r50, 15;
	setp.lt.u32 	%p3, %r50, 16;
	mov.b32 	%r89, 0;
	@%p3 bra 	$L__BB0_5;
	and.b32  	%r89, %r50, 2147483632;
	neg.s32 	%r95, %r89;
	add.s64 	%rd4, %rd2, 32;
	add.s64 	%rd5, %rd1, 32;
	mov.u32 	%r94, %r2;
$L__BB0_4:
	.pragma "nounroll";
	mul.wide.s32 	%rd15, %r94, 4;
	add.s64 	%rd16, %rd4, %rd15;
	add.s64 	%rd17, %rd5, %rd15;
	ld.global.f32 	%f21, [%rd16+-32];
	// begin inline asm
	{  cvt.rn.bf16.f32 %rs1, %f21;}

	// end inline asm
	ld.global.f32 	%f22, [%rd17+-32];
	// begin inline asm
	{  cvt.rn.bf16.f32 %rs2, %f22;}

	// end inline asm
	// begin inline asm
	{ mul.bf16 %rs3,%rs1,%rs2; }

	// end inline asm
	// begin inline asm
	{ cvt.f32.bf16 %f23, %rs3;}

	// end inline asm
	st.global.f32 	[%rd3], %f23;
	ld.global.f32 	%f24, [%rd16+-28];
	// begin inline asm
	{  cvt.rn.bf16.f32 %rs7, %f24;}

	// end inline asm
	ld.global.f32 	%f25, [%rd17+-28];
	// begin inline asm
	{  cvt.rn.bf16.f32 %rs8, %f25;}

	// end inline asm
	// begin inline asm
	{ mul.bf16 %rs9,%rs7,%rs8; }

	// end inline asm
	// begin inline asm
	{ cvt.f32.bf16 %f26, %rs9;}

	// end inline asm
	st.global.f32 	[%rd3], %f26;
	ld.global.f32 	%f27, [%rd16+-24];
	// begin inline asm
	{  cvt.rn.bf16.f32 %rs13, %f27;}

	// end inline asm
	ld.global.f32 	%f28, [%rd17+-24];
	// begin inline asm
	{  cvt.rn.bf16.f32 %rs14, %f28;}

	// end inline asm
	// begin inline asm
	{ mul.bf16 %rs15,%rs13,%rs14; }

	// end inline asm
	// begin inline asm
	{ cvt.f32.bf16 %f29, %rs15;}

	// end inline asm
	st.global.f32 	[%rd3], %f29;
	ld.global.f32 	%f30, [%rd16+-20];
	// begin inline asm
	{  cvt.rn.bf16.f32 %rs19, %f30;}

	// end inline asm
	ld.global.f32 	%f31, [%rd17+-20];
	// begin inline asm
	{  cvt.rn.bf16.f32 %rs20, %f31;}

	// end inline asm
	// begin inline asm
	{ mul.bf16 %rs21,%rs19,%rs20; }

	// end inline asm
	// begin inline asm
	{ cvt.f32.bf16 %f32, %rs21;}

	// end inline asm
	st.global.f32 	[%rd3], %f32;
	ld.global.f32 	%f33, [%rd16+-16];
	// begin inline asm
	{  cvt.rn.bf16.f32 %rs25, %f33;}

	// end inline asm
	ld.global.f32 	%f34, [%rd17+-16];
	// begin inline asm
	{  cvt.rn.bf16.f32 %rs26, %f34;}

	// end inline asm
	// begin inline asm
	{ mul.bf16 %rs27,%rs25,%rs26; }

	// end inline asm
	// begin inline asm
	{ cvt.f32.bf16 %f35, %rs27;}

	// end inline asm
	st.global.f32 	[%rd3], %f35;
	ld.global.f32 	%f36, [%rd16+-12];
	// begin inline asm
	{  cvt.rn.bf16.f32 %rs31, %f36;}

	// end inline asm
	ld.global.f32 	%f37, [%rd17+-12];
	// begin inline asm
	{  cvt.rn.bf16.f32 %rs32, %f37;}

	// end inline asm
	// begin inline asm
	{ mul.bf16 %rs33,%rs31,%rs32; }

	// end inline asm
	// begin inline asm
	{ cvt.f32.bf16 %f38, %rs33;}

	// end inline asm
	st.global.f32 	[%rd3], %f38;
	ld.global.f32 	%f39, [%rd16+-8];
	// begin inline asm
	{  cvt.rn.bf16.f32 %rs37, %f39;}

	// end inline asm
	ld.global.f32 	%f40, [%rd17+-8];
	// begin inline asm
	{  cvt.rn.bf16.f32 %rs38, %f40;}

	// end inline asm
	// begin inline asm
	{ mul.bf16 %rs39,%rs37,%rs38; }

	// end inline asm
	// begin inline asm
	{ cvt.f32.bf16 %f41, %rs39;}

	// end inline asm
	st.global.f32 	[%rd3], %f41;
	ld.global.f32 	%f42, [%rd16+-4];
	// begin inline asm
	{  cvt.rn.bf16.f32 %rs43, %f42;}

	// end inline asm
	ld.global.f32 	%f43, [%rd17+-4];
	// begin inline asm
	{  cvt.rn.bf16.f32 %rs44, %f43;}

	// end inline asm
	// begin inline asm
	{ mul.bf16 %rs45,%rs43,%rs44; }

	// end inline asm
	// begin inline asm
	{ cvt.f32.bf16 %f44, %rs45;}

	// end inline asm
	st.global.f32 	[%rd3], %f44;
	ld.global.f32 	%f45, [%rd16];
	// begin inline asm
	{  cvt.rn.bf16.f32 %rs49, %f45;}

	// end inline asm
	ld.global.f32 	%f46, [%rd17];
	// begin inline asm
	{  cvt.rn.bf16.f32 %rs50, %f46;}

	// end inline asm
	// begin inline asm
	{ mul.bf16 %rs51,%rs49,%rs50; }

	// end inline asm
	// begin inline asm
	{ cvt.f32.bf16 %f47, %rs51;}

	// end inline asm
	st.global.f32 	[%rd3], %f47;
	ld.global.f32 	%f48, [%rd16+4];
	// begin inline asm
	{  cvt.rn.bf16.f32 %rs55, %f48;}

	// end inline asm
	ld.global.f32 	%f49, [%rd17+4];
	// begin inline asm
	{  cvt.rn.bf16.f32 %rs56, %f49;}

	// end inline asm
	// begin inline asm
	{ mul.bf16 %rs57,%rs55,%rs56; }

	// end inline asm
	// begin inline asm
	{ cvt.f32.bf16 %f50, %rs57;}

	// end inline asm
	st.global.f32 	[%rd3], %f50;
	ld.global.f32 	%f51, [%rd16+8];
	// begin inline asm
	{  cvt.rn.bf16.f32 %rs61, %f51;}

	// end inline asm
	ld.global.f32 	%f52, [%rd17+8];
	// begin inline asm
	{  cvt.rn.bf16.f32 %rs62, %f52;}

	// end inline asm
	// begin inline asm
	{ mul.bf16 %rs63,%rs61,%rs62; }

	// end inline asm
	// begin inline asm
	{ cvt.f32.bf16 %f53, %rs63;}

	// end inline asm
	st.global.f32 	[%rd3], %f53;
	ld.global.f32 	%f54, [%rd16+12];
	// begin inline asm
	{  cvt.rn.bf16.f32 %rs67, %f54;}

	// end inline asm
	ld.global.f32 	%f55, [%rd17+12];
	// begin inline asm
	{  cvt.rn.bf16.f32 %rs68, %f55;}

	// end inline asm
	// begin inline asm
	{ mul.bf16 %rs69,%rs67,%rs68; }

	// end inline asm
	// begin inline asm
	{ cvt.f32.bf16 %f56, %rs69;}

	// end inline asm
	st.global.f32 	[%rd3], %f56;
	ld.global.f32 	%f57, [%rd16+16];
	// begin inline asm
	{  cvt.rn.bf16.f32 %rs73, %f57;}

	// end inline asm
	ld.global.f32 	%f58, [%rd17+16];
	// begin inline asm
	{  cvt.rn.bf16.f32 %rs74, %f58;}

	// end inline asm
	// begin inline asm
	{ mul.bf16 %rs75,%rs73,%rs74; }

	// end inline asm
	// begin inline asm
	{ cvt.f32.bf16 %f59, %rs75;}

	// end inline asm
	st.global.f32 	[%rd3], %f59;
	ld.global.f32 	%f60, [%rd16+20];
	// begin inline asm
	{  cvt.rn.bf16.f32 %rs79, %f60;}

	// end inline asm
	ld.global.f32 	%f61, [%rd17+20];
	// begin inline asm
	{  cvt.rn.bf16.f32 %rs80, %f61;}

	// end inline asm
	// begin inline asm
	{ mul.bf16 %rs81,%rs79,%rs80; }

	// end inline asm
	// begin inline asm
	{ cvt.f32.bf16 %f62, %rs81;}

	// end inline asm
	st.global.f32 	[%rd3], %f62;
	ld.global.f32 	%f63, [%rd16+24];
	// begin inline asm
	{  cvt.rn.bf16.f32 %rs85, %f63;}

	// end inline asm
	ld.global.f32 	%f64, [%rd17+24];
	// begin inline asm
	{  cvt.rn.bf16.f32 %rs86, %f64;}

	// end inline asm
	// begin inline asm
	{ mul.bf16 %rs87,%rs85,%rs86; }

	// end inline asm
	// begin inline asm
	{ cvt.f32.bf16 %f65, %rs87;}

	// end inline asm
	st.global.f32 	[%rd3], %f65;
	ld.global.f32 	%f66, [%rd16+28];
	// begin inline asm
	{  cvt.rn.bf16.f32 %rs91, %f66;}

	// end inline asm
	ld.global.f32 	%f67, [%rd17+28];
	// begin inline asm
	{  cvt.rn.bf16.f32 %rs92, %f67;}

	// end inline asm
	// begin inline asm
	{ mul.bf16 %rs93,%rs91,%rs92; }

	// end inline asm
	// begin inline asm
	{ cvt.f32.bf16 %f68, %rs93;}

	// end inline asm
	st.global.f32 	[%rd3], %f68;
	add.s32 	%r95, %r95, 16;
	add.s32 	%r94, %r94, 16;
	setp.eq.s32 	%p4, %r95, 0;
	@%p4 bra 	$L__BB0_5;
	bra.uni 	$L__BB0_4;
$L__BB0_5:
	setp.eq.s32 	%p5, %r3, 0;
	@%p5 bra 	$L__BB0_14;
	and.b32  	%r7, %r50, 7;
	setp.lt.u32 	%p6, %r3, 8;
	@%p6 bra 	$L__BB0_8;
	add.s32 	%r57, %r89, %r2;
	mul.wide.s32 	%rd18, %r57, 4;
	add.s64 	%rd19, %rd2, %rd18;
	ld.global.f32 	%f69, [%rd19];
	// begin inline asm
	{  cvt.rn.bf16.f32 %rs97, %f69;}

	// end inline asm
	add.s64 	%rd20, %rd1, %rd18;
	ld.global.f32 	%f70, [%rd20];
	// begin inline asm
	{  cvt.rn.bf16.f32 %rs98, %f70;}

	// end inline asm
	// begin inline asm
	{ mul.bf16 %rs99,%rs97,%rs98; }

	// end inline asm
	// begin inline asm
	{ cvt.f32.bf16 %f71, %rs99;}

	// end inline asm
	st.global.f32 	[%rd3], %f71;
	ld.global.f32 	%f72, [%rd19+4];
	// begin inline asm
	{  cvt.rn.bf16.f32 %rs103, %f72;}

	// end inline asm
	ld.global.f32 	%f73, [%rd20+4];
	// begin inline asm
	{  cvt.rn.bf16.f32 %rs104, %f73;}

	// end inline asm
	// begin inline asm
	{ mul.bf16 %rs105,%rs103,%rs104; }

	// end inline asm
	// begin inline asm
	{ cvt.f32.bf16 %f74, %rs105;}

	// end inline asm
	st.global.f32 	[%rd3], %f74;
	ld.global.f32 	%f75, [%rd19+8];
	// begin inline asm
	{  cvt.rn.bf16.f32 %rs109, %f75;}

	// end inline asm
	ld.global.f32 	%f76, [%rd20+8];
	// begin inline asm
	{  cvt.rn.bf16.f32 %rs110, %f76;}

	// end inline asm
	// begin inline asm
	{ mul.bf16 %rs111,%rs109,%rs110; }

	// end inline asm
	// begin inline asm
	{ cvt.f32.bf16 %f77, %rs111;}

	// end inline asm
	st.global.f32 	[%rd3], %f77;
	ld.global.f32 	%f78, [%rd19+12];
	// begin inline asm
	{  cvt.rn.bf16.f32 %rs115, %f78;}

	// end inline asm
	ld.global.f32 	%f79, [%rd20+12];
	// begin inline asm
	{  cvt.rn.bf16.f32 %rs116, %f79;}

	// end inline asm
	// begin inline asm
	{ mul.bf16 %rs117,%rs115,%rs116; }

	// end inline asm
	// begin inline asm
	{ cvt.f32.bf16 %f80, %rs117;}

	// end inline asm
	st.global.f32 	[%rd3], %f80;
	ld.global.f32 	%f81, [%rd19+16];
	// begin inline asm
	{  cvt.rn.bf16.f32 %rs121, %f81;}

	// end inline asm
	ld.global.f32 	%f82, [%rd20+16];
	// begin inline asm
	{  cvt.rn.bf16.f32 %rs122, %f82;}

	// end inline asm
	// begin inline asm
	{ mul.bf16 %rs123,%rs121,%rs122; }

	// end inline asm
	// begin inline asm
	{ cvt.f32.bf16 %f83, %rs123;}

	// end inline asm
	st.global.f32 	[%rd3], %f83;
	ld.global.f32 	%f84, [%rd19+20];
	// begin inline asm
	{  cvt.rn.bf16.f32 %rs127, %f84;}

	// end inline asm
	ld.global.f32 	%f85, [%rd20+20];
	// begin inline asm
	{  cvt.rn.bf16.f32 %rs128, %f85;}

	// end inline asm
	// begin inline asm
	{ mul.bf16 %rs129,%rs127,%rs128; }

	// end inline asm
	// begin inline asm
	{ cvt.f32.bf16 %f86, %rs129;}

	// end inline asm
	st.global.f32 	[%rd3], %f86;
	ld.global.f32 	%f87, [%rd19+24];
	// begin inline asm
	{  cvt.rn.bf16.f32 %rs133, %f87;}

	// end inline asm
	ld.global.f32 	%f88, [%rd20+24];
	// begin inline asm
	{  cvt.rn.bf16.f32 %rs134, %f88;}

	// end inline asm
	// begin inline asm
	{ mul.bf16 %rs135,%rs133,%rs134; }

	// end inline asm
	// begin inline asm
	{ cvt.f32.bf16 %f89, %rs135;}

	// end inline asm
	st.global.f32 	[%rd3], %f89;
	ld.global.f32 	%f90, [%rd19+28];
	// begin inline asm
	{  cvt.rn.bf16.f32 %rs139, %f90;}

	// end inline asm
	ld.global.f32 	%f91, [%rd20+28];
	// begin inline asm
	{  cvt.rn.bf16.f32 %rs140, %f91;}

	// end inline asm
	// begin inline asm
	{ mul.bf16 %rs141,%rs139,%rs140; }

	// end inline asm
	// begin inline asm
	{ cvt.f32.bf16 %f92, %rs141;}

	// end inline asm
	st.global.f32 	[%rd3], %f92;
	add.s32 	%r89, %r89, 8;
$L__BB0_8:
	setp.eq.s32 	%p7, %r7, 0;
	@%p7 bra 	$L__BB0_14;
	and.b32  	%r10, %r50, 3;
	setp.lt.u32 	%p8, %r7, 4;
	@%p8 bra 	$L__BB0_11;
	add.s32 	%r58, %r89, %r2;
	mul.wide.s32 	%rd21, %r58, 4;
	add.s64 	%rd22, %rd2, %rd21;
	ld.global.f32 	%f93, [%rd22];
	// begin inline asm
	{  cvt.rn.bf16.f32 %rs145, %f93;}

	// end inline asm
	add.s64 	%rd23, %rd1, %rd21;
	ld.global.f32 	%f94, [%rd23];
	// begin inline asm
	{  cvt.rn.bf16.f32 %rs146, %f94;}

	// end inline asm
	// begin inline asm
	{ mul.bf16 %rs147,%rs145,%rs146; }

	// end inline asm
	// begin inline asm
	{ cvt.f32.bf16 %f95, %rs147;}

	// end inline asm
	st.global.f32 	[%rd3], %f95;
	ld.global.f32 	%f96, [%rd22+4];
	// begin inline asm
	{  cvt.rn.bf16.f32 %rs151, %f96;}

	// end inline asm
	ld.global.f32 	%f97, [%rd23+4];
	// begin inline asm
	{  cvt.rn.bf16.f32 %rs152, %f97;}

	// end inline asm
	// begin inline asm
	{ mul.bf16 %rs153,%rs151,%rs152; }

	// end inline asm
	// begin inline asm
	{ cvt.f32.bf16 %f98, %rs153;}

	// end inline asm
	st.global.f32 	[%rd3], %f98;
	ld.global.f32 	%f99, [%rd22+8];
	// begin inline asm
	{  cvt.rn.bf16.f32 %rs157, %f99;}

	// end inline asm
	ld.global.f32 	%f100, [%rd23+8];
	// begin inline asm
	{  cvt.rn.bf16.f32 %rs158, %f100;}

	// end inline asm
	// begin inline asm
	{ mul.bf16 %rs159,%rs157,%rs158; }

	// end inline asm
	// begin inline asm
	{ cvt.f32.bf16 %f101, %rs159;}

	// end inline asm
	st.global.f32 	[%rd3], %f101;
	ld.global.f32 	%f102, [%rd22+12];
	// begin inline asm
	{  cvt.rn.bf16.f32 %rs163, %f102;}

	// end inline asm
	ld.global.f32 	%f103, [%rd23+12];
	// begin inline asm
	{  cvt.rn.bf16.f32 %rs164, %f103;}

	// end inline asm
	// begin inline asm
	{ mul.bf16 %rs165,%rs163,%rs164; }

	// end inline asm
	// begin inline asm
	{ cvt.f32.bf16 %f104, %rs165;}

	// end inline asm
	st.global.f32 	[%rd3], %f104;
	add.s32 	%r89, %r89, 4;
$L__BB0_11:
	setp.eq.s32 	%p9, %r10, 0;
	@%p9 bra 	$L__BB0_14;
	add.s32 	%r93, %r89, %r2;
	neg.s32 	%r92, %r10;
$L__BB0_13:
	.pragma "nounroll";
	mul.wide.s32 	%rd24, %r93, 4;
	add.s64 	%rd25, %rd1, %rd24;
	add.s64 	%rd26, %rd2, %rd24;
	ld.global.f32 	%f105, [%rd26];
	// begin inline asm
	{  cvt.rn.bf16.f32 %rs169, %f105;}

	// end inline asm
	ld.global.f32 	%f106, [%rd25];
	// begin inline asm
	{  cvt.rn.bf16.f32 %rs170, %f106;}

	// end inline asm
	// begin inline asm
	{ mul.bf16 %rs171,%rs169,%rs170; }

	// end inline asm
	// begin inline asm
	{ cvt.f32.bf16 %f107, %rs171;}

	// end inline asm
	st.global.f32 	[%rd3], %f107;
	add.s32 	%r93, %r93, 1;
	add.s32 	%r92, %r92, 1;
	setp.ne.s32 	%p10, %r92, 0;
	@%p10 bra 	$L__BB0_13;
$L__BB0_14:
	setp.lt.u32 	%p11, %r50, 16;
	mov.f32 	%f428, 0f00000000;
	mov.b32 	%r98, 0;
	@%p11 bra 	$L__BB0_17;
	and.b32  	%r98, %r50, 2147483632;
	neg.s32 	%r97, %r98;
	add.s64 	%rd6, %rd2, 32;
	add.s64 	%rd7, %rd1, 32;
	mov.f32 	%f428, 0f00000000;
	mov.u32 	%r96, %r2;
$L__BB0_16:
	.pragma "nounroll";
	mul.wide.s32 	%rd27, %r96, 4;
	add.s64 	%rd28, %rd6, %rd27;
	add.s64 	%rd29, %rd7, %rd27;
	ld.global.f32 	%f111, [%rd28+-32];
	// begin inline asm
	{  cvt.rn.bf16.f32 %rs175, %f111;}

	// end inline asm
	ld.global.f32 	%f112, [%rd29+-32];
	// begin inline asm
	{  cvt.rn.bf16.f32 %rs176, %f112;}

	// end inline asm
	// begin inline asm
	{ sub.bf16 %rs177,%rs175,%rs176; }

	// end inline asm
	// begin inline asm
	{ cvt.f32.bf16 %f113, %rs177;}

	// end inline asm
	abs.f32 	%f159, %f113;
	max.f32 	%f160, %f428, %f159;
	ld.global.f32 	%f114, [%rd28+-28];
	// begin inline asm
	{  cvt.rn.bf16.f32 %rs181, %f114;}

	// end inline asm
	ld.global.f32 	%f115, [%rd29+-28];
	// begin inline asm
	{  cvt.rn.bf16.f32 %rs182, %f115;}

	// end inline asm
	// begin inline asm
	{ sub.bf16 %rs183,%rs181,%rs182; }

	// end inline asm
	// begin inline asm
	{ cvt.f32.bf16 %f116, %rs183;}

	// end inline asm
	abs.f32 	%f161, %f116;
	max.f32 	%f162, %f160, %f161;
	ld.global.f32 	%f117, [%rd28+-24];
	// begin inline asm
	{  cvt.rn.bf16.f32 %rs187, %f117;}

	// end inline asm
	ld.global.f32 	%f118, [%rd29+-24];
	// begin inline asm
	{  cvt.rn.bf16.f32 %rs188, %f118;}

	// end inline asm
	// begin inline asm
	{ sub.bf16 %rs189,%rs187,%rs188; }

	// end inline asm
	// begin inline asm
	{ cvt.f32.bf16 %f119, %rs189;}

	// end inline asm
	abs.f32 	%f163, %f119;
	max.f32 	%f164, %f162, %f163;
	ld.global.f32 	%f120, [%rd28+-20];
	// begin inline asm
	{  cvt.rn.bf16.f32 %rs193, %f120;}

	// end inline asm
	ld.global.f32 	%f121, [%rd29+-20];
	// begin inline asm
	{  cvt.rn.bf16.f32 %rs194, %f121;}

	// end inline asm
	// begin inline asm
	{ sub.bf16 %rs195,%rs193,%rs194; }

	// end inline asm
	// begin inline asm
	{ cvt.f32.bf16 %f122, %rs195;}

	// end inline asm
	abs.f32 	%f165, %f122;
	max.f32 	%f166, %f164, %f165;
	ld.global.f32 	%f123, [%rd28+-16];
	// begin inline asm
	{  cvt.rn.bf16.f32 %rs199, %f123;}

	// end inline asm
	ld.global.f32 	%f124, [%rd29+-16];
	// begin inline asm
	{  cvt.rn.bf16.f32 %rs200, %f124;}

	// end inline asm
	// begin inline asm
	{ sub.bf16 %rs201,%rs199,%rs200; }

	// end inline asm
	// begin inline asm
	{ cvt.f32.bf16 %f125, %rs201;}

	// end inline asm
	abs.f32 	%f167, %f125;
	max.f32 	%f168, %f166, %f167;
	ld.global.f32 	%f126, [%rd28+-12];
	// begin inline asm
	{  cvt.rn.bf16.f32 %rs205, %f126;}

	// end inline asm
	ld.global.f32 	%f127, [%rd29+-12];
	// begin inline asm
	{  cvt.rn.bf16.f32 %rs206, %f127;}

	// end inline asm
	// begin inline asm
	{ sub.bf16 %rs207,%rs205,%rs206; }

	// end inline asm
	// begin inline asm
	{ cvt.f32.bf16 %f128, %rs207;}

	// end inline asm
	abs.f32 	%f169, %f128;
	max.f32 	%f170, %f168, %f169;
	ld.global.f32 	%f129, [%rd28+-8];
	// begin inline asm
	{  cvt.rn.bf16.f32 %rs211, %f129;}

	// end inline asm
	ld.global.f32 	%f130, [%rd29+-8];
	// begin inline asm
	{  cvt.rn.bf16.f32 %rs212, %f130;}

	// end inline asm
	// begin inline asm
	{ sub.bf16 %rs213,%rs211,%rs212; }

	// end inline asm
	// begin inline asm
	{ cvt.f32.bf16 %f131, %rs213;}

	// end inline asm
	abs.f32 	%f171, %f131;
	max.f32 	%f172, %f170, %f171;
	ld.global.f32 	%f132, [%rd28+-4];
	// begin inline asm
	{  cvt.rn.bf16.f32 %rs217, %f132;}

	// end inline asm
	ld.global.f32 	%f133, [%rd29+-4];
	// begin inline asm
	{  cvt.rn.bf16.f32 %rs218, %f133;}

	// end inline asm
	// begin inline asm
	{ sub.bf16 %rs219,%rs217,%rs218; }

	// end inline asm
	// begin inline asm
	{ cvt.f32.bf16 %f134, %rs219;}

	// end inline asm
	abs.f32 	%f173, %f134;
	max.f32 	%f174, %f172, %f173;
	ld.global.f32 	%f135, [%rd28];
	// begin inline asm
	{  cvt.rn.bf16.f32 %rs223, %f135;}

	// end inline asm
	ld.global.f32 	%f136, [%rd29];
	// begin inline asm
	{  cvt.rn.bf16.f32 %rs224, %f136;}

	// end inline asm
	// begin inline asm
	{ sub.bf16 %rs225,%rs223,%rs224; }

	// end inline asm
	// begin inline asm
	{ cvt.f32.bf16 %f137, %rs225;}

	// end inline asm
	abs.f32 	%f175, %f137;
	max.f32 	%f176, %f174, %f175;
	ld.global.f32 	%f138, [%rd28+4];
	// begin inline asm
	{  cvt.rn.bf16.f32 %rs229, %f138;}

	// end inline asm
	ld.global.f32 	%f139, [%rd29+4];
	// begin inline asm
	{  cvt.rn.bf16.f32 %rs230, %f139;}

	// end inline asm
	// begin inline asm
	{ sub.bf16 %rs231,%rs229,%rs230; }

	// end inline asm
	// begin inline asm
	{ cvt.f32.bf16 %f140, %rs231;}

	// end inline asm
	abs.f32 	%f177, %f140;
	max.f32 	%f178, %f176, %f177;
	ld.global.f32 	%f141, [%rd28+8];
	// begin inline asm
	{  cvt.rn.bf16.f32 %rs235, %f141;}

	// end inline asm
	ld.global.f32 	%f142, [%rd29+8];
	// begin inline asm
	{  cvt.rn.bf16.f32 %rs236, %f142;}

	// end inline asm
	// begin inline asm
	{ sub.bf16 %rs237,%rs235,%rs236; }

	// end inline asm
	// begin inline asm
	{ cvt.f32.bf16 %f143, %rs237;}

	// end inline asm
	abs.f32 	%f179, %f143;
	max.f32 	%f180, %f178, %f179;
	ld.global.f32 	%f144, [%rd28+12];
	// begin inline asm
	{  cvt.rn.bf16.f32 %rs241, %f144;}

	// end inline asm
	ld.global.f32 	%f145, [%rd29+12];
	// begin inline asm
	{  cvt.rn.bf16.f32 %rs242, %f145;}

	// end inline asm
	// begin inline asm
	{ sub.bf16 %rs243,%rs241,%rs242; }

	// end inline asm
	// begin inline asm
	{ cvt.f32.bf16 %f146, %rs243;}

	// end inline asm
	abs.f32 	%f181, %f146;
	max.f32 	%f182, %f180, %f181;
	ld.global.f32 	%f147, [%rd28+16];
	// begin inline asm
	{  cvt.rn.bf16.f32 %rs247, %f147;}

	// end inline asm
	ld.global.f32 	%f148, [%rd29+16];
	// begin inline asm
	{  cvt.rn.bf16.f32 %rs248, %f148;}

	// end inline asm
	// begin inline asm
	{ sub.bf16 %rs249,%rs247,%rs248; }

	// end inline asm
	// begin inline asm
	{ cvt.f32.bf16 %f149, %rs249;}

	// end inline asm
	abs.f32 	%f183, %f149;
	max.f32 	%f184, %f182, %f183;
	ld.global.f32 	%f150, [%rd28+20];
	// begin inline asm
	{  cvt.rn.bf16.f32 %rs253, %f150;}

	// end inline asm
	ld.global.f32 	%f151, [%rd29+20];
	// begin inline asm
	{  cvt.rn.bf16.f32 %rs254, %f151;}

	// end inline asm
	// begin inline asm
	{ sub.bf16 %rs255,%rs253,%rs254; }

	// end inline asm
	// begin inline asm
	{ cvt.f32.bf16 %f152, %rs255;}

	// end inline asm
	abs.f32 	%f185, %f152;
	max.f32 	%f186, %f184, %f185;
	ld.global.f32 	%f153, [%rd28+24];
	// begin inline asm
	{  cvt.rn.bf16.f32 %rs259, %f153;}

	// end inline asm
	ld.global.f32 	%f154, [%rd29+24];
	// begin inline asm
	{  cvt.rn.bf16.f32 %rs260, %f154;}

	// end inline asm
	// begin inline asm
	{ sub.bf16 %rs261,%rs259,%rs260; }

	// end inline asm
	// begin inline asm
	{ cvt.f32.bf16 %f155, %rs261;}

	// end inline asm
	abs.f32 	%f187, %f155;
	max.f32 	%f188, %f186, %f187;
	ld.global.f32 	%f156, [%rd28+28];
	// begin inline asm
	{  cvt.rn.bf16.f32 %rs265, %f156;}

	// end inline asm
	ld.global.f32 	%f157, [%rd29+28];
	// begin inline asm
	{  cvt.rn.bf16.f32 %rs266, %f157;}

	// end inline asm
	// begin inline asm
	{ sub.bf16 %rs267,%rs265,%rs266; }

	// end inline asm
	// begin inline asm
	{ cvt.f32.bf16 %f158, %rs267;}

	// end inline asm
	abs.f32 	%f189, %f158;
	max.f32 	%f428, %f188, %f189;
	add.s32 	%r97, %r97, 16;
	add.s32 	%r96, %r96, 16;
	setp.ne.s32 	%p12, %r97, 0;
	@%p12 bra 	$L__BB0_16;
$L__BB0_17:
	setp.eq.s32 	%p13, %r3, 0;
	@%p13 bra 	$L__BB0_26;
	and.b32  	%r30, %r50, 7;
	setp.lt.u32 	%p14, %r3, 8;
	@%p14 bra 	$L__BB0_20;
	add.s32 	%r60, %r98, %r2;
	mul.wide.s32 	%rd30, %r60, 4;
	add.s64 	%rd31, %rd2, %rd30;
	ld.global.f32 	%f191, [%rd31];
	// begin inline asm
	{  cvt.rn.bf16.f32 %rs271, %f191;}

	// end inline asm
	add.s64 	%rd32, %rd1, %rd30;
	ld.global.f32 	%f192, [%rd32];
	// begin inline asm
	{  cvt.rn.bf16.f32 %rs272, %f192;}

	// end inline asm
	// begin inline asm
	{ sub.bf16 %rs273,%rs271,%rs272; }

	// end inline asm
	// begin inline asm
	{ cvt.f32.bf16 %f193, %rs273;}

	// end inline asm
	abs.f32 	%f215, %f193;
	max.f32 	%f216, %f428, %f215;
	ld.global.f32 	%f194, [%rd31+4];
	// begin inline asm
	{  cvt.rn.bf16.f32 %rs277, %f194;}

	// end inline asm
	ld.global.f32 	%f195, [%rd32+4];
	// begin inline asm
	{  cvt.rn.bf16.f32 %rs278, %f195;}

	// end inline asm
	// begin inline asm
	{ sub.bf16 %rs279,%rs277,%rs278; }

	// end inline asm
	// begin inline asm
	{ cvt.f32.bf16 %f196, %rs279;}

	// end inline asm
	abs.f32 	%f217, %f196;
	max.f32 	%f218, %f216, %f217;
	ld.global.f32 	%f197, [%rd31+8];
	// begin inline asm
	{  cvt.rn.bf16.f32 %rs283, %f197;}

	// end inline asm
	ld.global.f32 	%f198, [%rd32+8];
	// begin inline asm
	{  cvt.rn.bf16.f32 %rs284, %f198;}

	// end inline asm
	// begin inline asm
	{ sub.bf16 %rs285,%rs283,%rs284; }

	// end inline asm
	// begin inline asm
	{ cvt.f32.bf16 %f199, %rs285;}

	// end inline asm
	abs.f32 	%f219, %f199;
	max.f32 	%f220, %f218, %f219;
	ld.global.f32 	%f200, [%rd31+12];
	// begin inline asm
	{  cvt.rn.bf16.f32 %rs289, %f200;}

	// end inline asm
	ld.global.f32 	%f201, [%rd32+12];
	// begin inline asm
	{  cvt.rn.bf16.f32 %rs290, %f201;}

	// end inline asm
	// begin inline asm
	{ sub.bf16 %rs291,%rs289,%rs290; }

	// end inline asm
	// begin inline asm
	{ cvt.f32.bf16 %f202, %rs291;}

	// end inline asm
	abs.f32 	%f221, %f202;
	max.f32 	%f222, %f220, %f221;
	ld.global.f32 	%f203, [%rd31+16];
	// begin inline asm
	{  cvt.rn.bf16.f32 %rs295, %f203;}

	// end inline asm
	ld.global.f32 	%f204, [%rd32+16];
	// begin inline asm
	{  cvt.rn.bf16.f32 %rs296, %f204;}

	// end inline asm
	// begin inline asm
	{ sub.bf16 %rs297,%rs295,%rs296; }

	// end inline asm
	// begin inline asm
	{ cvt.f32.bf16 %f205, %rs297;}

	// end inline asm
	abs.f32 	%f223, %f205;
	max.f32 	%f224, %f222, %f223;
	ld.global.f32 	%f206, [%rd31+20];
	// begin inline asm
	{  cvt.rn.bf16.f32 %rs301, %f206;}

	// end inline asm
	ld.global.f32 	%f207, [%rd32+20];
	// begin inline asm
	{  cvt.rn.bf16.f32 %rs302, %f207;}

	// end inline asm
	// begin inline asm
	{ sub.bf16 %rs303,%rs301,%rs302; }

	// end inline asm
	// begin inline asm
	{ cvt.f32.bf16 %f208, %rs303;}

	// end inline asm
	abs.f32 	%f225, %f208;
	max.f32 	%f226, %f224, %f225;
	ld.global.f32 	%f209, [%rd31+24];
	// begin inline asm
	{  cvt.rn.bf16.f32 %rs307, %f209;}

	// end inline asm
	ld.global.f32 	%f210, [%rd32+24];
	// begin inline asm
	{  cvt.rn.bf16.f32 %rs308, %f210;}

	// end inline asm
	// begin inline asm
	{ sub.bf16 %rs309,%rs307,%rs308; }

	// end inline asm
	// begin inline asm
	{ cvt.f32.bf16 %f211, %rs309;}

	// end inline asm
	abs.f32 	%f227, %f211;
	max.f32 	%f228, %f226, %f227;
	ld.global.f32 	%f212, [%rd31+28];
	// begin inline asm
	{  cvt.rn.bf16.f32 %rs313, %f212;}

	// end inline asm
	ld.global.f32 	%f213, [%rd32+28];
	// begin inline asm
	{  cvt.rn.bf16.f32 %rs314, %f213;}

	// end inline asm
	// begin inline asm
	{ sub.bf16 %rs315,%rs313,%rs314; }

	// end inline asm
	// begin inline asm
	{ cvt.f32.bf16 %f214, %rs315;}

	// end inline asm
	abs.f32 	%f229, %f214;
	max.f32 	%f428, %f228, %f229;
	add.s32 	%r98, %r98, 8;
$L__BB0_20:
	setp.eq.s32 	%p15, %r30, 0;
	@%p15 bra 	$L__BB0_26;
	and.b32  	%r33, %r50, 3;
	setp.lt.u32 	%p16, %r30, 4;
	@%p16 bra 	$L__BB0_23;
	add.s32 	%r61, %r98, %r2;
	mul.wide.s32 	%rd33, %r61, 4;
	add.s64 	%rd34, %rd2, %rd33;
	ld.global.f32 	%f231, [%rd34];
	// begin inline asm
	{  cvt.rn.bf16.f32 %rs319, %f231;}

	// end inline asm
	add.s64 	%rd35, %rd1, %rd33;
	ld.global.f32 	%f232, [%rd35];
	// begin inline asm
	{  cvt.rn.bf16.f32 %rs320, %f232;}

	// end inline asm
	// begin inline asm
	{ sub.bf16 %rs321,%rs319,%rs320; }

	// end inline asm
	// begin inline asm
	{ cvt.f32.bf16 %f233, %rs321;}

	// end inline asm
	abs.f32 	%f243, %f233;
	max.f32 	%f244, %f428, %f243;
	ld.global.f32 	%f234, [%rd34+4];
	// begin inline asm
	{  cvt.rn.bf16.f32 %rs325, %f234;}

	// end inline asm
	ld.global.f32 	%f235, [%rd35+4];
	// begin inline asm
	{  cvt.rn.bf16.f32 %rs326, %f235;}

	// end inline asm
	// begin inline asm
	{ sub.bf16 %rs327,%rs325,%rs326; }

	// end inline asm
	// begin inline asm
	{ cvt.f32.bf16 %f236, %rs327;}

	// end inline asm
	abs.f32 	%f245, %f236;
	max.f32 	%f246, %f244, %f245;
	ld.global.f32 	%f237, [%rd34+8];
	// begin inline asm
	{  cvt.rn.bf16.f32 %rs331, %f237;}

	// end inline asm
	ld.global.f32 	%f238, [%rd35+8];
	// begin inline asm
	{  cvt.rn.bf16.f32 %rs332, %f238;}

	// end inline asm
	// begin inline asm
	{ sub.bf16 %rs333,%rs331,%rs332; }

	// end inline asm
	// begin inline asm
	{ cvt.f32.bf16 %f239, %rs333;}

	// end inline asm
	abs.f32 	%f247, %f239;
	max.f32 	%f248, %f246, %f247;
	ld.global.f32 	%f240, [%rd34+12];
	// begin inline asm
	{  cvt.rn.bf16.f32 %rs337, %f240;}

	// end inline asm
	ld.global.f32 	%f241, [%rd35+12];
	// begin inline asm
	{  cvt.rn.bf16.f32 %rs338, %f241;}

	// end inline asm
	// begin inline asm
	{ sub.bf16 %rs339,%rs337,%rs338; }

	// end inline asm
	// begin inline asm
	{ cvt.f32.bf16 %f242, %rs339;}

	// end inline asm
	abs.f32 	%f249, %f242;
	max.f32 	%f428, %f248, %f249;
	add.s32 	%r98, %r98, 4;
$L__BB0_23:
	setp.eq.s32 	%p17, %r33, 0;
	@%p17 bra 	$L__BB0_26;
	add.s32 	%r102, %r98, %r2;
	neg.s32 	%r101, %r33;
$L__BB0_25:
	.pragma "nounroll";
	mul.wide.s32 	%rd36, %r102, 4;
	add.s64 	%rd37, %rd1, %rd36;
	add.s64 	%rd38, %rd2, %rd36;
	ld.global.f32 	%f250, [%rd38];
	// begin inline asm
	{  cvt.rn.bf16.f32 %rs343, %f250;}

	// end inline asm
	ld.global.f32 	%f251, [%rd37];
	// begin inline asm
	{  cvt.rn.bf16.f32 %rs344, %f251;}

	// end inline asm
	// begin inline asm
	{ sub.bf16 %rs345,%rs343,%rs344; }

	// end inline asm
	// begin inline asm
	{ cvt.f32.bf16 %f252, %rs345;}

	// end inline asm
	abs.f32 	%f253, %f252;
	max.f32 	%f428, %f428, %f253;
	add.s32 	%r102, %r102, 1;
	add.s32 	%r101, %r101, 1;
	setp.ne.s32 	%p18, %r101, 0;
	@%p18 bra 	$L__BB0_25;
$L__BB0_26:
	setp.lt.s32 	%p19, %r50, 1;
	st.global.f32 	[%rd3+4], %f428;
	mov.f32 	%f430, 0f00000000;
	@%p19 bra 	$L__BB0_32;
	mul.lo.s32 	%r42, %r50, %r1;
	setp.eq.s32 	%p20, %r50, 1;
	mov.f32 	%f430, 0f00000000;
	mov.b32 	%r105, 0;
	@%p20 bra 	$L__BB0_30;
	and.b32  	%r105, %r50, 2147483646;
	neg.s32 	%r104, %r105;
	add.s64 	%rd8, %rd1, 4;
	add.s64 	%rd9, %rd2, 4;
	mov.f32 	%f430, 0f00000000;
	mov.u32 	%r103, %r42;
$L__BB0_29:
	mul.wide.s32 	%rd39, %r103, 4;
	add.s64 	%rd40, %rd8, %rd39;
	add.s64 	%rd41, %rd9, %rd39;
	ld.global.f32 	%f258, [%rd41+-4];
	// begin inline asm
	{  cvt.rn.bf16.f32 %rs349, %f258;}

	// end inline asm
	ld.global.f32 	%f259, [%rd40+-4];
	// begin inline asm
	{  cvt.rn.bf16.f32 %rs350, %f259;}

	// end inline asm
	// begin inline asm
	{ cvt.f32.bf16 %f260, %rs350;}

	// end inline asm
	neg.f32 	%f266, %f260;
	// begin inline asm
	{ cvt.f32.bf16 %f261, %rs349;}

	// end inline asm
	setp.lt.f32 	%p21, %f261, 0f00800000;
	mul.f32 	%f267, %f261, 0f4B000000;
	selp.f32 	%f268, %f267, %f261, %p21;
	selp.f32 	%f269, 0fC1B80000, 0f00000000, %p21;
	mov.b32 	%r63, %f268;
	add.s32 	%r64, %r63, -1059760811;
	and.b32  	%r65, %r64, -8388608;
	sub.s32 	%r66, %r63, %r65;
	mov.b32 	%f270, %r66;
	cvt.rn.f32.s32 	%f271, %r65;
	fma.rn.f32 	%f272, %f271, 0f34000000, %f269;
	add.f32 	%f273, %f270, 0fBF800000;
	fma.rn.f32 	%f274, %f273, 0fBE055027, 0f3E1039F6;
	fma.rn.f32 	%f275, %f274, %f273, 0fBDF8CDCC;
	fma.rn.f32 	%f276, %f275, %f273, 0f3E0F2955;
	fma.rn.f32 	%f277, %f276, %f273, 0fBE2AD8B9;
	fma.rn.f32 	%f278, %f277, %f273, 0f3E4CED0B;
	fma.rn.f32 	%f279, %f278, %f273, 0fBE7FFF22;
	fma.rn.f32 	%f280, %f279, %f273, 0f3EAAAA78;
	fma.rn.f32 	%f281, %f280, %f273, 0fBF000000;
	mul.f32 	%f282, %f273, %f281;
	fma.rn.f32 	%f283, %f282, %f273, %f273;
	fma.rn.f32 	%f284, %f272, 0f3F317218, %f283;
	setp.gt.u32 	%p22, %r63, 2139095039;
	fma.rn.f32 	%f285, %f268, 0f7F800000, 0f7F800000;
	selp.f32 	%f286, %f285, %f284, %p22;
	setp.eq.f32 	%p23, %f268, 0f00000000;
	selp.f32 	%f287, 0fFF800000, %f286, %p23;
	mul.f32 	%f288, %f287, %f266;
	mov.f32 	%f289, 0f3F800000;
	sub.f32 	%f290, %f289, %f260;
	sub.f32 	%f291, %f289, %f261;
	setp.lt.f32 	%p24, %f291, 0f00800000;
	mul.f32 	%f292, %f291, 0f4B000000;
	selp.f32 	%f293, %f292, %f291, %p24;
	selp.f32 	%f294, 0fC1B80000, 0f00000000, %p24;
	mov.b32 	%r67, %f293;
	add.s32 	%r68, %r67, -1059760811;
	and.b32  	%r69, %r68, -8388608;
	sub.s32 	%r70, %r67, %r69;
	mov.b32 	%f295, %r70;
	cvt.rn.f32.s32 	%f296, %r69;
	fma.rn.f32 	%f297, %f296, 0f34000000, %f294;
	add.f32 	%f298, %f295, 0fBF800000;
	fma.rn.f32 	%f299, %f298, 0fBE055027, 0f3E1039F6;
	fma.rn.f32 	%f300, %f299, %f298, 0fBDF8CDCC;
	fma.rn.f32 	%f301, %f300, %f298, 0f3E0F2955;
	fma.rn.f32 	%f302, %f301, %f298, 0fBE2AD8B9;
	fma.rn.f32 	%f303, %f302, %f298, 0f3E4CED0B;
	fma.rn.f32 	%f304, %f303, %f298, 0fBE7FFF22;
	fma.rn.f32 	%f305, %f304, %f298, 0f3EAAAA78;
	fma.rn.f32 	%f306, %f305, %f298, 0fBF000000;
	mul.f32 	%f307, %f298, %f306;
	fma.rn.f32 	%f308, %f307, %f298, %f298;
	fma.rn.f32 	%f309, %f297, 0f3F317218, %f308;
	setp.gt.u32 	%p25, %r67, 2139095039;
	fma.rn.f32 	%f310, %f293, 0f7F800000, 0f7F800000;
	selp.f32 	%f311, %f310, %f309, %p25;
	setp.eq.f32 	%p26, %f293, 0f00000000;
	selp.f32 	%f312, 0fFF800000, %f311, %p26;
	mul.f32 	%f313, %f290, %f312;
	sub.f32 	%f314, %f288, %f313;
	mul.f32 	%f315, %f290, %f314;
	fma.rn.f32 	%f316, %f290, %f315, %f430;
	ld.global.f32 	%f262, [%rd41];
	// begin inline asm
	{  cvt.rn.bf16.f32 %rs353, %f262;}

	// end inline asm
	ld.global.f32 	%f263, [%rd40];
	// begin inline asm
	{  cvt.rn.bf16.f32 %rs354, %f263;}

	// end inline asm
	// begin inline asm
	{ cvt.f32.bf16 %f264, %rs354;}

	// end inline asm
	neg.f32 	%f317, %f264;
	// begin inline asm
	{ cvt.f32.bf16 %f265, %rs353;}

	// end inline asm
	setp.lt.f32 	%p27, %f265, 0f00800000;
	mul.f32 	%f318, %f265, 0f4B000000;
	selp.f32 	%f319, %f318, %f265, %p27;
	selp.f32 	%f320, 0fC1B80000, 0f00000000, %p27;
	mov.b32 	%r71, %f319;
	add.s32 	%r72, %r71, -1059760811;
	and.b32  	%r73, %r72, -8388608;
	sub.s32 	%r74, %r71, %r73;
	mov.b32 	%f321, %r74;
	cvt.rn.f32.s32 	%f322, %r73;
	fma.rn.f32 	%f323, %f322, 0f34000000, %f320;
	add.f32 	%f324, %f321, 0fBF800000;
	fma.rn.f32 	%f325, %f324, 0fBE055027, 0f3E1039F6;
	fma.rn.f32 	%f326, %f325, %f324, 0fBDF8CDCC;
	fma.rn.f32 	%f327, %f326, %f324, 0f3E0F2955;
	fma.rn.f32 	%f328, %f327, %f324, 0fBE2AD8B9;
	fma.rn.f32 	%f329, %f328, %f324, 0f3E4CED0B;
	fma.rn.f32 	%f330, %f329, %f324, 0fBE7FFF22;
	fma.rn.f32 	%f331, %f330, %f324, 0f3EAAAA78;
	fma.rn.f32 	%f332, %f331, %f324, 0fBF000000;
	mul.f32 	%f333, %f324, %f332;
	fma.rn.f32 	%f334, %f333, %f324, %f324;
	fma.rn.f32 	%f335, %f323, 0f3F317218, %f334;
	setp.gt.u32 	%p28, %r71, 2139095039;
	fma.rn.f32 	%f336, %f319, 0f7F800000, 0f7F800000;
	selp.f32 	%f337, %f336, %f335, %p28;
	setp.eq.f32 	%p29, %f319, 0f00000000;
	selp.f32 	%f338, 0fFF800000, %f337, %p29;
	mul.f32 	%f339, %f338, %f317;
	sub.f32 	%f340, %f289, %f264;
	sub.f32 	%f341, %f289, %f265;
	setp.lt.f32 	%p30, %f341, 0f00800000;
	mul.f32 	%f342, %f341, 0f4B000000;
	selp.f32 	%f343, %f342, %f341, %p30;
	selp.f32 	%f344, 0fC1B80000, 0f00000000, %p30;
	mov.b32 	%r75, %f343;
	add.s32 	%r76, %r75, -1059760811;
	and.b32  	%r77, %r76, -8388608;
	sub.s32 	%r78, %r75, %r77;
	mov.b32 	%f345, %r78;
	cvt.rn.f32.s32 	%f346, %r77;
	fma.rn.f32 	%f347, %f346, 0f34000000, %f344;
	add.f32 	%f348, %f345, 0fBF800000;
	fma.rn.f32 	%f349, %f348, 0fBE055027, 0f3E1039F6;
	fma.rn.f32 	%f350, %f349, %f348, 0fBDF8CDCC;
	fma.rn.f32 	%f351, %f350, %f348, 0f3E0F2955;
	fma.rn.f32 	%f352, %f351, %f348, 0fBE2AD8B9;
	fma.rn.f32 	%f353, %f352, %f348, 0f3E4CED0B;
	fma.rn.f32 	%f354, %f353, %f348, 0fBE7FFF22;
	fma.rn.f32 	%f355, %f354, %f348, 0f3EAAAA78;
	fma.rn.f32 	%f356, %f355, %f348, 0fBF000000;
	mul.f32 	%f357, %f348, %f356;
	fma.rn.f32 	%f358, %f357, %f348, %f348;
	fma.rn.f32 	%f359, %f347, 0f3F317218, %f358;
	setp.gt.u32 	%p31, %r75, 2139095039;
	fma.rn.f32 	%f360, %f343, 0f7F800000, 0f7F800000;
	selp.f32 	%f361, %f360, %f359, %p31;
	setp.eq.f32 	%p32, %f343, 0f00000000;
	selp.f32 	%f362, 0fFF800000, %f361, %p32;
	mul.f32 	%f363, %f340, %f362;
	sub.f32 	%f364, %f339, %f363;
	mul.f32 	%f365, %f340, %f364;
	fma.rn.f32 	%f430, %f340, %f365, %f316;
	add.s32 	%r104, %r104, 2;
	add.s32 	%r103, %r103, 2;
	setp.ne.s32 	%p33, %r104, 0;
	@%p33 bra 	$L__BB0_29;
$L__BB0_30:
	and.b32  	%r79, %r50, 1;
	setp.eq.b32 	%p34, %r79, 1;
	not.pred 	%p35, %p34;
	@%p35 bra 	$L__BB0_32;
	add.s32 	%r80, %r105, %r42;
	mul.wide.s32 	%rd42, %r80, 4;
	add.s64 	%rd43, %rd2, %rd42;
	ld.global.f32 	%f366, [%rd43];
	// begin inline asm
	{  cvt.rn.bf16.f32 %rs357, %f366;}

	// end inline asm
	add.s64 	%rd44, %rd1, %rd42;
	ld.global.f32 	%f367, [%rd44];
	// begin inline asm
	{  cvt.rn.bf16.f32 %rs358, %f367;}

	// end inline asm
	// begin inline asm
	{ cvt.f32.bf16 %f368, %rs358;}

	// end inline asm
	neg.f32 	%f370, %f368;
	// begin inline asm
	{ cvt.f32.bf16 %f369, %rs357;}

	// end inline asm
	setp.lt.f32 	%p36, %f369, 0f00800000;
	mul.f32 	%f371, %f369, 0f4B000000;
	selp.f32 	%f372, %f371, %f369, %p36;
	selp.f32 	%f373, 0fC1B80000, 0f00000000, %p36;
	mov.b32 	%r81, %f372;
	add.s32 	%r82, %r81, -1059760811;
	and.b32  	%r83, %r82, -8388608;
	sub.s32 	%r84, %r81, %r83;
	mov.b32 	%f374, %r84;
	cvt.rn.f32.s32 	%f375, %r83;
	fma.rn.f32 	%f376, %f375, 0f34000000, %f373;
	add.f32 	%f377, %f374, 0fBF800000;
	fma.rn.f32 	%f378, %f377, 0fBE055027, 0f3E1039F6;
	fma.rn.f32 	%f379, %f378, %f377, 0fBDF8CDCC;
	fma.rn.f32 	%f380, %f379, %f377, 0f3E0F2955;
	fma.rn.f32 	%f381, %f380, %f377, 0fBE2AD8B9;
	fma.rn.f32 	%f382, %f381, %f377, 0f3E4CED0B;
	fma.rn.f32 	%f383, %f382, %f377, 0fBE7FFF22;
	fma.rn.f32 	%f384, %f383, %f377, 0f3EAAAA78;
	fma.rn.f32 	%f385, %f384, %f377, 0fBF000000;
	mul.f32 	%f386, %f377, %f385;
	fma.rn.f32 	%f387, %f386, %f377, %f377;
	fma.rn.f32 	%f388, %f376, 0f3F317218, %f387;
	setp.gt.u32 	%p37, %r81, 2139095039;
	fma.rn.f32 	%f389, %f372, 0f7F800000, 0f7F800000;
	selp.f32 	%f390, %f389, %f388, %p37;
	setp.eq.f32 	%p38, %f372, 0f00000000;
	selp.f32 	%f391, 0fFF800000, %f390, %p38;
	mul.f32 	%f392, %f391, %f370;
	mov.f32 	%f393, 0f3F800000;
	sub.f32 	%f394, %f393, %f368;
	sub.f32 	%f395, %f393, %f369;
	setp.lt.f32 	%p39, %f395, 0f00800000;
	mul.f32 	%f396, %f395, 0f4B000000;
	selp.f32 	%f397, %f396, %f395, %p39;
	selp.f32 	%f398, 0fC1B80000, 0f00000000, %p39;
	mov.b32 	%r85, %f397;
	add.s32 	%r86, %r85, -1059760811;
	and.b32  	%r87, %r86, -8388608;
	sub.s32 	%r88, %r85, %r87;
	mov.b32 	%f399, %r88;
	cvt.rn.f32.s32 	%f400, %r87;
	fma.rn.f32 	%f401, %f400, 0f34000000, %f398;
	add.f32 	%f402, %f399, 0fBF800000;
	fma.rn.f32 	%f403, %f402, 0fBE055027, 0f3E1039F6;
	fma.rn.f32 	%f404, %f403, %f402, 0fBDF8CDCC;
	fma.rn.f32 	%f405, %f404, %f402, 0f3E0F2955;
	fma.rn.f32 	%f406, %f405, %f402, 0fBE2AD8B9;
	fma.rn.f32 	%f407, %f406, %f402, 0f3E4CED0B;
	fma.rn.f32 	%f408, %f407, %f402, 0fBE7FFF22;
	fma.rn.f32 	%f409, %f408, %f402, 0f3EAAAA78;
	fma.rn.f32 	%f410, %f409, %f402, 0fBF000000;
	mul.f32 	%f411, %f402, %f410;
	fma.rn.f32 	%f412, %f411, %f402, %f402;
	fma.rn.f32 	%f413, %f401, 0f3F317218, %f412;
	setp.gt.u32 	%p40, %r85, 2139095039;
	fma.rn.f32 	%f414, %f397, 0f7F800000, 0f7F800000;
	selp.f32 	%f415, %f414, %f413, %p40;
	setp.eq.f32 	%p41, %f397, 0f00000000;
	selp.f32 	%f416, 0fFF800000, %f415, %p41;
	mul.f32 	%f417, %f394, %f416;
	sub.f32 	%f418, %f392, %f417;
	mul.f32 	%f419, %f394, %f418;
	fma.rn.f32 	%f430, %f394, %f419, %f430;
$L__BB0_32:
	st.global.f32 	[%rd3+8], %f430;
$L__BB0_33:
	ret;

}


// ===== COMPILED SASS (sm_100) =====

	.target	sm_100

	.elftype	@"ET_EXEC"


//--------------------- .note.nv.tkinfo           --------------------------
	.section	.note.nv.tkinfo,"",@"SHT_NOTE"
	.sectionflags	@"SHF_NOTE_NV_TKINFO"
	.tkinfo
        /*0018*/ 	.word	0x00000002
        /*0030*/ 	.string	""
        /*0030*/ 	.string	"ptxas"
        /*0030*/ 	.string	"Cuda compilation tools, release 13.0, V13.0.88"
        /*0030*/ 	.string	"Build cuda_13.0.r13.0/compiler.36424714_0"
        /*0030*/ 	.string	"-arch sm_100 -m 64 "



//--------------------- .note.nv.cuinfo           --------------------------
	.section	.note.nv.cuinfo,"",@"SHT_NOTE"
	.sectionflags	@"SHF_NOTE_NV_CUINFO"
        /*0018*/ 	.short	0x0002
        /*001a*/ 	.short	0x0064
        /*001c*/ 	.short	0x0082
	.zero		2


//--------------------- .nv.info                  --------------------------
	.section	.nv.info,"",@"SHT_CUDA_INFO"
	.align	4


	//----- nvinfo : EIATTR_REGCOUNT
	.align		4
        /*0000*/ 	.byte	0x04, 0x2f
        /*0002*/ 	.short	(.L_1 - .L_0)
	.align		4
.L_0:
        /*0004*/ 	.word	index@(_Z36hadamard_chebyshev_focal_kernel_bf16PKfS0_Pfii)
        /*0008*/ 	.word	0x0000001f


	//----- nvinfo : EIATTR_FRAME_SIZE
	.align		4
.L_1:
        /*000c*/ 	.byte	0x04, 0x11
        /*000e*/ 	.short	(.L_3 - .L_2)
	.align		4
.L_2:
        /*0010*/ 	.word	index@(_Z36hadamard_chebyshev_focal_kernel_bf16PKfS0_Pfii)
        /*0014*/ 	.word	0x00000000


	//----- nvinfo : EIATTR_MIN_STACK_SIZE
	.align		4
.L_3:
        /*0018*/ 	.byte	0x04, 0x12
        /*001a*/ 	.short	(.L_5 - .L_4)
	.align		4
.L_4:
        /*001c*/ 	.word	index@(_Z36hadamard_chebyshev_focal_kernel_bf16PKfS0_Pfii)
        /*0020*/ 	.word	0x00000000
.L_5:


//--------------------- .nv.compat                --------------------------
	.section	.nv.compat,"",@"SHT_CUDA_COMPAT_INFO"
	.align	4
        /*0000*/ 	.byte	0x02, 0x09, 0x00, 0x00, 0x02, 0x02, 0x01, 0x00, 0x02, 0x05, 0x05, 0x00, 0x03, 0x07, 0x01, 0x01
        /*0010*/ 	.byte	0x02, 0x03, 0x00, 0x00, 0x02, 0x06, 0x01, 0x00, 0x04, 0x0b, 0x08, 0x00, 0x01, 0x00, 0x00, 0x00
        /*0020*/ 	.byte	0x00, 0x00, 0x00, 0x00


//--------------------- .nv.info._Z36hadamard_chebyshev_focal_kernel_bf16PKfS0_Pfii --------------------------
	.section	.nv.info._Z36hadamard_chebyshev_focal_kernel_bf16PKfS0_Pfii,"",@"SHT_CUDA_INFO"
	.sectionflags	@""
	.align	4


	//----- nvinfo : EIATTR_CUDA_API_VERSION
	.align		4
        /*0000*/ 	.byte	0x04, 0x37
        /*0002*/ 	.short	(.L_7 - .L_6)
.L_6:
        /*0004*/ 	.word	0x00000082


	//----- nvinfo : EIATTR_KPARAM_INFO
	.align		4
.L_7:
        /*0008*/ 	.byte	0x04, 0x17
        /*000a*/ 	.short	(.L_9 - .L_8)
.L_8:
        /*000c*/ 	.word	0x00000000
        /*0010*/ 	.short	0x0004
        /*0012*/ 	.short	0x001c
        /*0014*/ 	.byte	0x00, 0xf0, 0x11, 0x00


	//----- nvinfo : EIATTR_KPARAM_INFO
	.align		4
.L_9:
        /*0018*/ 	.byte	0x04, 0x17
        /*001a*/ 	.short	(.L_11 - .L_10)
.L_10:
        /*001c*/ 	.word	0x00000000
        /*0020*/ 	.short	0x0003
        /*0022*/ 	.short	0x0018
        /*0024*/ 	.byte	0x00, 0xf0, 0x11, 0x00


	//----- nvinfo : EIATTR_KPARAM_INFO
	.align		4
.L_11:
        /*0028*/ 	.byte	0x04, 0x17
        /*002a*/ 	.short	(.L_13 - .L_12)
.L_12:
        /*002c*/ 	.word	0x00000000
        /*0030*/ 	.short	0x0002
        /*0032*/ 	.short	0x0010
        /*0034*/ 	.byte	0x00, 0xf5, 0x21, 0x00


	//----- nvinfo : EIATTR_KPARAM_INFO
	.align		4
.L_13:
        /*0038*/ 	.byte	0x04, 0x17
        /*003a*/ 	.short	(.L_15 - .L_14)
.L_14:
        /*003c*/ 	.word	0x00000000
        /*0040*/ 	.short	0x0001
        /*0042*/ 	.short	0x0008
        /*0044*/ 	.byte	0x00, 0xf5, 0x21, 0x00


	//----- nvinfo : EIATTR_KPARAM_INFO
	.align		4
.L_15:
        /*0048*/ 	.byte	0x04, 0x17
        /*004a*/ 	.short	(.L_17 - .L_16)
.L_16:
        /*004c*/ 	.word	0x00000000
        /*0050*/ 	.short	0x0000
        /*0052*/ 	.short	0x0000
        /*0054*/ 	.byte	0x00, 0xf5, 0x21, 0x00


	//----- nvinfo : EIATTR_SPARSE_MMA_MASK
	.align		4
.L_17:
        /*0058*/ 	.byte	0x03, 0x50
        /*005a*/ 	.short	0x0000


	//----- nvinfo : EIATTR_MAXREG_COUNT
	.align		4
        /*005c*/ 	.byte	0x03, 0x1b
        /*005e*/ 	.short	0x00ff


	//----- nvinfo : EIATTR_MERCURY_ISA_VERSION
	.align		4
        /*0060*/ 	.byte	0x03, 0x5f
        /*0062*/ 	.short	0x0101


	//----- nvinfo : EIATTR_VRC_CTA_INIT_COUNT
	.align		4
        /*0064*/ 	.byte	0x02, 0x4a
	.zero		1
	.zero		1


	//----- nvinfo : EIATTR_EXIT_INSTR_OFFSETS
	.align		4
        /*0068*/ 	.byte	0x04, 0x1c
        /*006a*/ 	.short	(.L_19 - .L_18)


	//   ....[0]....
.L_18:
        /*006c*/ 	.word	0x00000070


	//   ....[1]....
        /*0070*/ 	.word	0x00002c70


	//----- nvinfo : EIATTR_CBANK_PARAM_SIZE
	.align		4
.L_19:
        /*0074*/ 	.byte	0x03, 0x19
        /*0076*/ 	.short	0x0020


	//----- nvinfo : EIATTR_PARAM_CBANK
	.align		4
        /*0078*/ 	.byte	0x04, 0x0a
        /*007a*/ 	.short	(.L_21 - .L_20)
	.align		4
.L_20:
        /*007c*/ 	.word	index@(.nv.constant0._Z36hadamard_chebyshev_focal_kernel_bf16PKfS0_Pfii)
        /*0080*/ 	.short	0x0380
        /*0082*/ 	.short	0x0020


	//----- nvinfo : EIATTR_SW_WAR
	.align		4
.L_21:
        /*0084*/ 	.byte	0x04, 0x36
        /*0086*/ 	.short	(.L_23 - .L_22)
.L_22:
        /*0088*/ 	.word	0x00000008
.L_23:


//--------------------- .nv.callgraph             --------------------------
	.section	.nv.callgraph,"",@"SHT_CUDA_CALLGRAPH"
	.align	4
	.sectionentsize	8
	.align		4
        /*0000*/ 	.word	0x00000000
	.align		4
        /*0004*/ 	.word	0xffffffff
	.align		4
        /*0008*/ 	.word	0x00000000
	.align		4
        /*000c*/ 	.word	0xfffffffe
	.align		4
        /*0010*/ 	.word	0x00000000
	.align		4
        /*0014*/ 	.word	0xfffffffd
	.align		4
        /*0018*/ 	.word	0x00000000
	.align		4
        /*001c*/ 	.word	0xfffffffc


//--------------------- .text._Z36hadamard_chebyshev_focal_kernel_bf16PKfS0_Pfii --------------------------
	.section	.text._Z36hadamard_chebyshev_focal_kernel_bf16PKfS0_Pfii,"ax",@progbits
	.align	128
        .global         _Z36hadamard_chebyshev_focal_kernel_bf16PKfS0_Pfii
        .type           _Z36hadamard_chebyshev_focal_kernel_bf16PKfS0_Pfii,@function
        .size           _Z36hadamard_chebyshev_focal_kernel_bf16PKfS0_Pfii,(.L_x_16 - _Z36hadamard_chebyshev_focal_kernel_bf16PKfS0_Pfii)
        .other          _Z36hadamard_chebyshev_focal_kernel_bf16PKfS0_Pfii,@"STO_CUDA_ENTRY STV_DEFAULT"
_Z36hadamard_chebyshev_focal_kernel_bf16PKfS0_Pfii:
.text._Z36hadamard_chebyshev_focal_kernel_bf16PKfS0_Pfii:
[----:B------:R-:W-:Y:S01]  /*0000*/  LDC R1, c[0x0][0x37c] ;  /* 0x0000df00ff017b82 */ /* 0x000fe20000000800 */
[----:B------:R-:W0:Y:S07]  /*0010*/  S2R R3, SR_TID.X ;  /* 0x0000000000037919 */ /* 0x000e2e0000002100 */
[----:B------:R-:W0:Y:S01]  /*0020*/  S2UR UR4, SR_CTAID.X ;  /* 0x00000000000479c3 */ /* 0x000e220000002500 */
[----:B------:R-:W1:Y:S07]  /*0030*/  LDCU UR5, c[0x0][0x398] ;  /* 0x00007300ff0577ac */ /* 0x000e6e0008000800 */
[----:B------:R-:W0:Y:S02]  /*0040*/  LDC R0, c[0x0][0x360] ;  /* 0x0000d800ff007b82 */ /* 0x000e240000000800 */
[----:B0-----:R-:W-:-:S05]  /*0050*/  IMAD R0, R0, UR4, R3 ;  /* 0x0000000400007c24 */ /* 0x001fca000f8e0203 */
[----:B-1----:R-:W-:-:S13]  /*0060*/  ISETP.GE.AND P0, PT, R0, UR5, PT ;  /* 0x0000000500007c0c */ /* 0x002fda000bf06270 */
[----:B------:R-:W-:Y:S05]  /*0070*/  @P0 EXIT ;  /* 0x000000000000094d */ /* 0x000fea0003800000 */
[----:B------:R-:W0:Y:S01]  /*0080*/  LDCU UR10, c[0x0][0x39c] ;  /* 0x00007380ff0a77ac */ /* 0x000e220008000800 */
[----:B------:R-:W1:Y:S01]  /*0090*/  LDC.64 R2, c[0x0][0x390] ;  /* 0x0000e400ff027b82 */ /* 0x000e620000000a00 */
[----:B------:R-:W-:Y:S02]  /*00a0*/  IMAD R5, R0, 0x3, RZ ;  /* 0x0000000300057824 */ /* 0x000fe400078e02ff */
[----:B------:R-:W-:Y:S01]  /*00b0*/  HFMA2 R13, -RZ, RZ, 0, 0 ;  /* 0x00000000ff0d7431 */ /* 0x000fe200000001ff */
[----:B------:R-:W2:Y:S01]  /*00c0*/  LDCU.64 UR16, c[0x0][0x358] ;  /* 0x00006b00ff1077ac */ /* 0x000ea20008000a00 */
[----:B0-----:R-:W-:Y:S01]  /*00d0*/  UISETP.GE.AND UP0, UPT, UR10, 0x1, UPT ;  /* 0x000000010a00788c */ /* 0x001fe2000bf06270 */
[----:B-1----:R-:W-:-:S08]  /*00e0*/  IMAD.WIDE R2, R5, 0x4, R2 ;  /* 0x0000000405027825 */ /* 0x002fd000078e0202 */
[----:B--2---:R-:W-:Y:S05]  /*00f0*/  BRA.U !UP0, `(.L_x_0) ;  /* 0x0000001d085c7547 */ /* 0x004fea000b800000 */
[----:B------:R-:W-:Y:S02]  /*0100*/  UISETP.GE.U32.AND UP1, UPT, UR10, 0x10, UPT ;  /* 0x000000100a00788c */ /* 0x000fe4000bf26070 */
[----:B------:R-:W-:Y:S01]  /*0110*/  IMAD R8, R0, UR10, RZ ;  /* 0x0000000a00087c24 */ /* 0x000fe2000f8e02ff */
[----:B------:R-:W-:Y:S01]  /*0120*/  ULOP3.LUT UR11, UR10, 0xf, URZ, 0xc0, !UPT ;  /* 0x0000000f0a0b7892 */ /* 0x000fe2000f8ec0ff */
[----:B------:R-:W-:-:S03]  /*0130*/  UMOV UR4, URZ ;  /* 0x000000ff00047c82 */ /* 0x000fc60008000000 */
[----:B------:R-:W-:Y:S02]  /*0140*/  UISETP.NE.AND UP0, UPT, UR11, URZ, UPT ;  /* 0x000000ff0b00728c */ /* 0x000fe4000bf05270 */
[----:B------:R-:W-:Y:S09]  /*0150*/  BRA.U !UP1, `(.L_x_1) ;  /* 0x0000000509e07547 */ /* 0x000ff2000b800000 */
[----:B------:R-:W0:Y:S01]  /*0160*/  LDCU.128 UR12, c[0x0][0x380] ;  /* 0x00007000ff0c77ac */ /* 0x000e220008000c00 */
[----:B------:R-:W-:Y:S01]  /*0170*/  MOV R9, R8 ;  /* 0x0000000800097202 */ /* 0x000fe20000000f00 */
[----:B------:R-:W-:Y:S01]  /*0180*/  UMOV UR8, 0x20 ;  /* 0x0000002000087882 */ /* 0x000fe20000000000 */
[----:B------:R-:W-:Y:S01]  /*0190*/  UMOV UR9, 0x0 ;  /* 0x0000000000097882 */ /* 0x000fe20000000000 */
[----:B------:R-:W-:Y:S02]  /*01a0*/  ULOP3.LUT UR4, UR10, 0x7ffffff0, URZ, 0xc0, !UPT ;  /* 0x7ffffff00a047892 */ /* 0x000fe4000f8ec0ff */
[----:B0-----:R-:W-:Y:S02]  /*01b0*/  UIMAD.WIDE.U32 UR6, UR12, 0x1, UR8 ;  /* 0x000000010c0678a5 */ /* 0x001fe4000f8e0008 */
[----:B------:R-:W-:Y:S02]  /*01c0*/  UIMAD.WIDE.U32 UR8, UR14, 0x1, UR8 ;  /* 0x000000010e0878a5 */ /* 0x000fe4000f8e0008 */
[----:B------:R-:W-:-:S02]  /*01d0*/  UIADD3 UR12, UPT, UPT, -UR4, URZ, URZ ;  /* 0x000000ff040c7290 */ /* 0x000fc4000fffe1ff */
[----:B------:R-:W-:Y:S02]  /*01e0*/  UIADD3 UR10, UPT, UPT, UR7, UR13, URZ ;  /* 0x0000000d070a7290 */ /* 0x000fe4000fffe0ff */
[----:B------:R-:W-:-:S12]  /*01f0*/  UIADD3 UR5, UPT, UPT, UR9, UR15, URZ ;  /* 0x0000000f09057290 */ /* 0x000fd8000fffe0ff */
.L_x_2:
[----:B------:R-:W-:Y:S01]  /*0200*/  MOV R10, UR6 ;  /* 0x00000006000a7c02 */ /* 0x000fe20008000f00 */
[----:B------:R-:W-:Y:S01]  /*0210*/  IMAD.U32 R5, RZ, RZ, UR10 ;  /* 0x0000000aff057e24 */ /* 0x000fe2000f8e00ff */
[----:B------:R-:W-:Y:S01]  /*0220*/  MOV R12, UR8 ;  /* 0x00000008000c7c02 */ /* 0x000fe20008000f00 */
[----:B0-----:R-:W-:Y:S01]  /*0230*/  IMAD.U32 R11, RZ, RZ, UR7 ;  /* 0x00000007ff0b7e24 */ /* 0x001fe2000f8e00ff */
[----:B------:R-:W-:Y:S01]  /*0240*/  MOV R7, UR5 ;  /* 0x0000000500077c02 */ /* 0x000fe20008000f00 */
[----:B------:R-:W-:Y:S01]  /*0250*/  IMAD.MOV.U32 R4, RZ, RZ, R10 ;  /* 0x000000ffff047224 */ /* 0x000fe200078e000a */
[----:B------:R-:W-:Y:S02]  /*0260*/  MOV R6, R12 ;  /* 0x0000000c00067202 */ /* 0x000fe40000000f00 */
[----:B------:R-:W-:Y:S01]  /*0270*/  MOV R13, UR9 ;  /* 0x00000009000d7c02 */ /* 0x000fe20008000f00 */
[----:B------:R-:W-:-:S04]  /*0280*/  IMAD.WIDE R4, R9, 0x4, R4 ;  /* 0x0000000409047825 */ /* 0x000fc800078e0204 */
[----:B------:R-:W-:Y:S01]  /*0290*/  IMAD.WIDE R6, R9, 0x4, R6 ;  /* 0x0000000409067825 */ /* 0x000fe200078e0206 */
[----:B------:R-:W2:Y:S04]  /*02a0*/  LDG.E R10, desc[UR16][R4.64+-0x20] ;  /* 0xffffe010040a7981 */ /* 0x000ea8000c1e1900 */
[----:B------:R-:W2:Y:S02]  /*02b0*/  LDG.E R11, desc[UR16][R6.64+-0x20] ;  /* 0xffffe010060b7981 */ /* 0x000ea4000c1e1900 */
[----:B--2---:R-:W-:-:S05]  /*02c0*/  F2FP.BF16.F32.PACK_AB R10, R11, R10 ;  /* 0x0000000a0b0a723e */ /* 0x004fca00000010ff */
[----:B------:R-:W-:-:S05]  /*02d0*/  HMUL2.BF16_V2 R10, R10.H0_H0, R10.H1_H1 ;  /* 0x3000000a0a0a7232 */ /* 0x000fca0000200800 */
[----:B------:R-:W-:-:S05]  /*02e0*/  SHF.L.U32 R11, R10, 0x10, RZ ;  /* 0x000000100a0b7819 */ /* 0x000fca00000006ff */
[----:B------:R0:W-:Y:S04]  /*02f0*/  STG.E desc[UR16][R2.64], R11 ;  /* 0x0000000b02007986 */ /* 0x0001e8000c101910 */
[----:B------:R-:W2:Y:S04]  /*0300*/  LDG.E R10, desc[UR16][R4.64+-0x1c] ;  /* 0xffffe410040a7981 */ /* 0x000ea8000c1e1900 */
[----:B------:R-:W2:Y:S02]  /*0310*/  LDG.E R13, desc[UR16][R6.64+-0x1c] ;  /* 0xffffe410060d7981 */ /* 0x000ea4000c1e1900 */
[----:B--2---:R-:W-:-:S05]  /*0320*/  F2FP.BF16.F32.PACK_AB R10, R13, R10 ;  /* 0x0000000a0d0a723e */ /* 0x004fca00000010ff */
[----:B------:R-:W-:-:S05]  /*0330*/  HMUL2.BF16_V2 R10, R10.H0_H0, R10.H1_H1 ;  /* 0x3000000a0a0a7232 */ /* 0x000fca0000200800 */
[----:B------:R-:W-:-:S05]  /*0340*/  IMAD.U32 R13, R10, 0x10000, RZ ;  /* 0x000100000a0d7824 */ /* 0x000fca00078e00ff */
[----:B------:R1:W-:Y:S04]  /*0350*/  STG.E desc[UR16][R2.64], R13 ;  /* 0x0000000d02007986 */ /* 0x0003e8000c101910 */
[----:B------:R-:W2:Y:S04]  /*0360*/  LDG.E R10, desc[UR16][R4.64+-0x18] ;  /* 0xffffe810040a7981 */ /* 0x000ea8000c1e1900 */
[----:B------:R-:W2:Y:S02]  /*0370*/  LDG.E R15, desc[UR16][R6.64+-0x18] ;  /* 0xffffe810060f7981 */ /* 0x000ea4000c1e1900 */
[----:B--2---:R-:W-:-:S05]  /*0380*/  F2FP.BF16.F32.PACK_AB R10, R15, R10 ;  /* 0x0000000a0f0a723e */ /* 0x004fca00000010ff */
[----:B------:R-:W-:-:S05]  /*0390*/  HMUL2.BF16_V2 R10, R10.H0_H0, R10.H1_H1 ;  /* 0x3000000a0a0a7232 */ /* 0x000fca0000200800 */
[----:B0-----:R-:W-:-:S05]  /*03a0*/  SHF.L.U32 R11, R10, 0x10, RZ ;  /* 0x000000100a0b7819 */ /* 0x001fca00000006ff */
[----:B------:R0:W-:Y:S04]  /*03b0*/  STG.E desc[UR16][R2.64], R11 ;  /* 0x0000000b02007986 */ /* 0x0001e8000c101910 */
[----:B------:R-:W2:Y:S04]  /*03c0*/  LDG.E R10, desc[UR16][R4.64+-0x14] ;  /* 0xffffec10040a7981 */ /* 0x000ea8000c1e1900 */
[----:B------:R-:W2:Y:S02]  /*03d0*/  LDG.E R15, desc[UR16][R6.64+-0x14] ;  /* 0xffffec10060f7981 */ /* 0x000ea4000c1e1900 */
[----:B--2---:R-:W-:-:S05]  /*03e0*/  F2FP.BF16.F32.PACK_AB R10, R15, R10 ;  /* 0x0000000a0f0a723e */ /* 0x004fca00000010ff */
[----:B------:R-:W-:-:S05]  /*03f0*/  HMUL2.BF16_V2 R10, R10.H0_H0, R10.H1_H1 ;  /* 0x3000000a0a0a7232 */ /* 0x000fca0000200800 */
[----:B-1----:R-:W-:-:S05]  /*0400*/  SHF.L.U32 R13, R10, 0x10, RZ ;  /* 0x000000100a0d7819 */ /* 0x002fca00000006ff */
[----:B------:R1:W-:Y:S04]  /*0410*/  STG.E desc[UR16][R2.64], R13 ;  /* 0x0000000d02007986 */ /* 0x0003e8000c101910 */
[----:B------:R-:W2:Y:S04]  /*0420*/  LDG.E R10, desc[UR16][R4.64+-0x10] ;  /* 0xfffff010040a7981 */ /* 0x000ea8000c1e1900 */
[----:B------:R-:W2:Y:S02]  /*0430*/  LDG.E R15, desc[UR16][R6.64+-0x10] ;  /* 0xfffff010060f7981 */ /* 0x000ea4000c1e1900 */
[----:B--2---:R-:W-:-:S05]  /*0440*/  F2FP.BF16.F32.PACK_AB R10, R15, R10 ;  /* 0x0000000a0f0a723e */ /* 0x004fca00000010ff */
[----:B------:R-:W-:-:S05]  /*0450*/  HMUL2.BF16_V2 R10, R10.H0_H0, R10.H1_H1 ;  /* 0x3000000a0a0a7232 */ /* 0x000fca0000200800 */
[----:B0-----:R-:W-:-:S05]  /*0460*/  IMAD.U32 R11, R10, 0x10000, RZ ;  /* 0x000100000a0b7824 */ /* 0x001fca00078e00ff */
        /* <DEDUP_REMOVED lines=17> */
[----:B-1----:R-:W-:-:S05]  /*0580*/  IMAD.U32 R13, R10, 0x10000, RZ ;  /* 0x000100000a0d7824 */ /* 0x002fca00078e00ff */
        /* <DEDUP_REMOVED lines=44> */
[----:B------:R-:W2:Y:S01]  /*0850*/  LDG.E R15, desc[UR16][R6.64+0x1c] ;  /* 0x00001c10060f7981 */ /* 0x000ea2000c1e1900 */
[----:B------:R-:W-:Y:S01]  /*0860*/  UIADD3 UR12, UPT, UPT, UR12, 0x10, URZ ;  /* 0x000000100c0c7890 */ /* 0x000fe2000fffe0ff */
[----:B------:R-:W-:-:S03]  /*0870*/  IADD3 R9, PT, PT, R9, 0x10, RZ ;  /* 0x0000001009097810 */ /* 0x000fc60007ffe0ff */
[----:B------:R-:W-:Y:S01]  /*0880*/  UISETP.NE.AND UP1, UPT, UR12, URZ, UPT ;  /* 0x000000ff0c00728c */ /* 0x000fe2000bf25270 */
[----:B--2---:R-:W-:-:S05]  /*0890*/  F2FP.BF16.F32.PACK_AB R10, R15, R10 ;  /* 0x0000000a0f0a723e */ /* 0x004fca00000010ff */
[----:B------:R-:W-:-:S05]  /*08a0*/  HMUL2.BF16_V2 R10, R10.H0_H0, R10.H1_H1 ;  /* 0x3000000a0a0a7232 */ /* 0x000fca0000200800 */
[----:B-1----:R-:W-:-:S05]  /*08b0*/  IMAD.U32 R13, R10, 0x10000, RZ ;  /* 0x000100000a0d7824 */ /* 0x002fca00078e00ff */
[----:B------:R0:W-:Y:S01]  /*08c0*/  STG.E desc[UR16][R2.64], R13 ;  /* 0x0000000d02007986 */ /* 0x0001e2000c101910 */
[----:B------:R-:W-:Y:S05]  /*08d0*/  BRA.U UP1, `(.L_x_2) ;  /* 0xfffffff901487547 */ /* 0x000fea000b83ffff */
.L_x_1:
[----:B------:R-:W-:Y:S05]  /*08e0*/  BRA.U !UP0, `(.L_x_3) ;  /* 0x0000000508c07547 */ /* 0x000fea000b800000 */
[----:B------:R-:W1:Y:S01]  /*08f0*/  LDCU UR5, c[0x0][0x39c] ;  /* 0x00007380ff0577ac */ /* 0x000e620008000800 */
[----:B------:R-:W-:Y:S02]  /*0900*/  UISETP.GE.U32.AND UP1, UPT, UR11, 0x8, UPT ;  /* 0x000000080b00788c */ /* 0x000fe4000bf26070 */
[----:B-1----:R-:W-:-:S04]  /*0910*/  ULOP3.LUT UR6, UR5, 0x7, URZ, 0xc0, !UPT ;  /* 0x0000000705067892 */ /* 0x002fc8000f8ec0ff */
[----:B------:R-:W-:-:S03]  /*0920*/  UISETP.NE.AND UP2, UPT, UR6, URZ, UPT ;  /* 0x000000ff0600728c */ /* 0x000fc6000bf45270 */
[----:B------:R-:W-:Y:S08]  /*0930*/  BRA.U !UP1, `(.L_x_4) ;  /* 0x0000000109d87547 */ /* 0x000ff0000b800000 */
[----:B------:R-:W1:Y:S01]  /*0940*/  LDC.64 R4, c[0x0][0x380] ;  /* 0x0000e000ff047b82 */ /* 0x000e620000000a00 */
[----:B------:R-:W-:-:S07]  /*0950*/  IADD3 R9, PT, PT, R8, UR4, RZ ;  /* 0x0000000408097c10 */ /* 0x000fce000fffe0ff */
[----:B------:R-:W2:Y:S01]  /*0960*/  LDC.64 R6, c[0x0][0x388] ;  /* 0x0000e200ff067b82 */ /* 0x000ea20000000a00 */
[----:B-1----:R-:W-:-:S04]  /*0970*/  IMAD.WIDE R4, R9, 0x4, R4 ;  /* 0x0000000409047825 */ /* 0x002fc800078e0204 */
[----:B--2---:R-:W-:Y:S02]  /*0980*/  IMAD.WIDE R6, R9, 0x4, R6 ;  /* 0x0000000409067825 */ /* 0x004fe400078e0206 */
[----:B------:R-:W2:Y:S04]  /*0990*/  LDG.E R9, desc[UR16][R4.64] ;  /* 0x0000001004097981 */ /* 0x000ea8000c1e1900 */
[----:B------:R-:W2:Y:S02]  /*09a0*/  LDG.E R10, desc[UR16][R6.64] ;  /* 0x00000010060a7981 */ /* 0x000ea4000c1e1900 */
[----:B--2---:R-:W-:-:S05]  /*09b0*/  F2FP.BF16.F32.PACK_AB R9, R10, R9 ;  /* 0x000000090a09723e */ /* 0x004fca00000010ff */
[----:B------:R-:W-:-:S05]  /*09c0*/  HMUL2.BF16_V2 R9, R9.H0_H0, R9.H1_H1 ;  /* 0x3000000909097232 */ /* 0x000fca0000200800 */
[----:B------:R-:W-:-:S05]  /*09d0*/  SHF.L.U32 R9, R9, 0x10, RZ ;  /* 0x0000001009097819 */ /* 0x000fca00000006ff */
[----:B------:R1:W-:Y:S04]  /*09e0*/  STG.E desc[UR16][R2.64], R9 ;  /* 0x0000000902007986 */ /* 0x0003e8000c101910 */
[----:B------:R-:W2:Y:S04]  /*09f0*/  LDG.E R10, desc[UR16][R4.64+0x4] ;  /* 0x00000410040a7981 */ /* 0x000ea8000c1e1900 */
[----:B0-----:R-:W2:Y:S02]  /*0a00*/  LDG.E R11, desc[UR16][R6.64+0x4] ;  /* 0x00000410060b7981 */ /* 0x001ea4000c1e1900 */
[----:B--2---:R-:W-:-:S05]  /*0a10*/  F2FP.BF16.F32.PACK_AB R10, R11, R10 ;  /* 0x0000000a0b0a723e */ /* 0x004fca00000010ff */
[----:B------:R-:W-:-:S05]  /*0a20*/  HMUL2.BF16_V2 R10, R10.H0_H0, R10.H1_H1 ;  /* 0x3000000a0a0a7232 */ /* 0x000fca0000200800 */
[----:B------:R-:W-:-:S05]  /*0a30*/  IMAD.U32 R11, R10, 0x10000, RZ ;  /* 0x000100000a0b7824 */ /* 0x000fca00078e00ff */
[----:B------:R0:W-:Y:S04]  /*0a40*/  STG.E desc[UR16][R2.64], R11 ;  /* 0x0000000b02007986 */ /* 0x0001e8000c101910 */
[----:B------:R-:W2:Y:S04]  /*0a50*/  LDG.E R10, desc[UR16][R4.64+0x8] ;  /* 0x00000810040a7981 */ /* 0x000ea8000c1e1900 */
[----:B------:R-:W2:Y:S02]  /*0a60*/  LDG.E R13, desc[UR16][R6.64+0x8] ;  /* 0x00000810060d7981 */ /* 0x000ea4000c1e1900 */
[----:B--2---:R-:W-:-:S05]  /*0a70*/  F2FP.BF16.F32.PACK_AB R10, R13, R10 ;  /* 0x0000000a0d0a723e */ /* 0x004fca00000010ff */
[----:B-1----:R-:W-:-:S05]  /*0a80*/  HMUL2.BF16_V2 R9, R10.H0_H0, R10.H1_H1 ;  /* 0x3000000a0a097232 */ /* 0x002fca0000200800 */
[----:B------:R-:W-:-:S05]  /*0a90*/  SHF.L.U32 R9, R9, 0x10, RZ ;  /* 0x0000001009097819 */ /* 0x000fca00000006ff */
        /* <DEDUP_REMOVED lines=26> */
[----:B------:R-:W2:Y:S01]  /*0c40*/  LDG.E R13, desc[UR16][R6.64+0x1c] ;  /* 0x00001c10060d7981 */ /* 0x000ea2000c1e1900 */
[----:B------:R-:W-:Y:S01]  /*0c50*/  UIADD3 UR4, UPT, UPT, UR4, 0x8, URZ ;  /* 0x0000000804047890 */ /* 0x000fe2000fffe0ff */
[----:B--2---:R-:W-:-:S05]  /*0c60*/  F2FP.BF16.F32.PACK_AB R10, R13, R10 ;  /* 0x0000000a0d0a723e */ /* 0x004fca00000010ff */
[----:B------:R-:W-:-:S05]  /*0c70*/  HMUL2.BF16_V2 R10, R10.H0_H0, R10.H1_H1 ;  /* 0x3000000a0a0a7232 */ /* 0x000fca0000200800 */
[----:B0-----:R-:W-:-:S05]  /*0c80*/  SHF.L.U32 R11, R10, 0x10, RZ ;  /* 0x000000100a0b7819 */ /* 0x001fca00000006ff */
[----:B------:R1:W-:Y:S02]  /*0c90*/  STG.E desc[UR16][R2.64], R11 ;  /* 0x0000000b02007986 */ /* 0x0003e4000c101910 */
.L_x_4:
[----:B------:R-:W-:Y:S05]  /*0ca0*/  BRA.U !UP2, `(.L_x_3) ;  /* 0x000000010ad07547 */ /* 0x000fea000b800000 */
[----:B------:R-:W-:Y:S02]  /*0cb0*/  UISETP.GE.U32.AND UP1, UPT, UR6, 0x4, UPT ;  /* 0x000000040600788c */ /* 0x000fe4000bf26070 */
[----:B------:R-:W-:-:S04]  /*0cc0*/  ULOP3.LUT UR5, UR5, 0x3, URZ, 0xc0, !UPT ;  /* 0x0000000305057892 */ /* 0x000fc8000f8ec0ff */
[----:B------:R-:W-:-:S03]  /*0cd0*/  UISETP.NE.AND UP2, UPT, UR5, URZ, UPT ;  /* 0x000000ff0500728c */ /* 0x000fc6000bf45270 */
[----:B------:R-:W-:Y:S08]  /*0ce0*/  BRA.U !UP1, `(.L_x_5) ;  /* 0x0000000109787547 */ /* 0x000ff0000b800000 */
[----:B------:R-:W2:Y:S01]  /*0cf0*/  LDC.64 R4, c[0x0][0x380] ;  /* 0x0000e000ff047b82 */ /* 0x000ea20000000a00 */
[----:B-1----:R-:W-:-:S07]  /*0d00*/  IADD3 R9, PT, PT, R8, UR4, RZ ;  /* 0x0000000408097c10 */ /* 0x002fce000fffe0ff */
[----:B------:R-:W1:Y:S01]  /*0d10*/  LDC.64 R6, c[0x0][0x388] ;  /* 0x0000e200ff067b82 */ /* 0x000e620000000a00 */
[----:B--2---:R-:W-:-:S04]  /*0d20*/  IMAD.WIDE R4, R9, 0x4, R4 ;  /* 0x0000000409047825 */ /* 0x004fc800078e0204 */
[----:B-1----:R-:W-:Y:S02]  /*0d30*/  IMAD.WIDE R6, R9, 0x4, R6 ;  /* 0x0000000409067825 */ /* 0x002fe400078e0206 */
[----:B------:R-:W2:Y:S04]  /*0d40*/  LDG.E R9, desc[UR16][R4.64] ;  /* 0x0000001004097981 */ /* 0x000ea8000c1e1900 */
[----:B------:R-:W2:Y:S02]  /*0d50*/  LDG.E R10, desc[UR16][R6.64] ;  /* 0x00000010060a7981 */ /* 0x000ea4000c1e1900 */
[----:B--2---:R-:W-:-:S05]  /*0d60*/  F2FP.BF16.F32.PACK_AB R9, R10, R9 ;  /* 0x000000090a09723e */ /* 0x004fca00000010ff */
[----:B------:R-:W-:-:S05]  /*0d70*/  HMUL2.BF16_V2 R9, R9.H0_H0, R9.H1_H1 ;  /* 0x3000000909097232 */ /* 0x000fca0000200800 */
[----:B------:R-:W-:-:S05]  /*0d80*/  IMAD.U32 R9, R9, 0x10000, RZ ;  /* 0x0001000009097824 */ /* 0x000fca00078e00ff */
[----:B------:R1:W-:Y:S04]  /*0d90*/  STG.E desc[UR16][R2.64], R9 ;  /* 0x0000000902007986 */ /* 0x0003e8000c101910 */
[----:B------:R-:W2:Y:S04]  /*0da0*/  LDG.E R10, desc[UR16][R4.64+0x4] ;  /* 0x00000410040a7981 */ /* 0x000ea8000c1e1900 */
[----:B0-----:R-:W2:Y:S02]  /*0db0*/  LDG.E R11, desc[UR16][R6.64+0x4] ;  /* 0x00000410060b7981 */ /* 0x001ea4000c1e1900 */
[----:B--2---:R-:W-:-:S05]  /*0dc0*/  F2FP.BF16.F32.PACK_AB R10, R11, R10 ;  /* 0x0000000a0b0a723e */ /* 0x004fca00000010ff */
[----:B------:R-:W-:-:S05]  /*0dd0*/  HMUL2.BF16_V2 R10, R10.H0_H0, R10.H1_H1 ;  /* 0x3000000a0a0a7232 */ /* 0x000fca0000200800 */
[----:B------:R-:W-:-:S05]  /*0de0*/  SHF.L.U32 R11, R10, 0x10, RZ ;  /* 0x000000100a0b7819 */ /* 0x000fca00000006ff */
[----:B------:R0:W-:Y:S04]  /*0df0*/  STG.E desc[UR16][R2.64], R11 ;  /* 0x0000000b02007986 */ /* 0x0001e8000c101910 */
[----:B------:R-:W2:Y:S04]  /*0e00*/  LDG.E R10, desc[UR16][R4.64+0x8] ;  /* 0x00000810040a7981 */ /* 0x000ea8000c1e1900 */
[----:B------:R-:W2:Y:S02]  /*0e10*/  LDG.E R13, desc[UR16][R6.64+0x8] ;  /* 0x00000810060d7981 */ /* 0x000ea4000c1e1900 */
[----:B--2---:R-:W-:-:S05]  /*0e20*/  F2FP.BF16.F32.PACK_AB R10, R13, R10 ;  /* 0x0000000a0d0a723e */ /* 0x004fca00000010ff */
[----:B-1----:R-:W-:-:S05]  /*0e30*/  HMUL2.BF16_V2 R9, R10.H0_H0, R10.H1_H1 ;  /* 0x3000000a0a097232 */ /* 0x002fca0000200800 */
[----:B------:R-:W-:-:S05]  /*0e40*/  SHF.L.U32 R9, R9, 0x10, RZ ;  /* 0x0000001009097819 */ /* 0x000fca00000006ff */
[----:B------:R2:W-:Y:S04]  /*0e50*/  STG.E desc[UR16][R2.64], R9 ;  /* 0x0000000902007986 */ /* 0x0005e8000c101910 */
[----:B------:R-:W3:Y:S04]  /*0e60*/  LDG.E R10, desc[UR16][R4.64+0xc] ;  /* 0x00000c10040a7981 */ /* 0x000ee8000c1e1900 */
[----:B------:R-:W3:Y:S01]  /*0e70*/  LDG.E R13, desc[UR16][R6.64+0xc] ;  /* 0x00000c10060d7981 */ /* 0x000ee2000c1e1900 */
[----:B------:R-:W-:Y:S01]  /*0e80*/  UIADD3 UR4, UPT, UPT, UR4, 0x4, URZ ;  /* 0x0000000404047890 */ /* 0x000fe2000fffe0ff */
[----:B---3--:R-:W-:-:S05]  /*0e90*/  F2FP.BF16.F32.PACK_AB R10, R13, R10 ;  /* 0x0000000a0d0a723e */ /* 0x008fca00000010ff */
[----:B------:R-:W-:-:S05]  /*0ea0*/  HMUL2.BF16_V2 R10, R10.H0_H0, R10.H1_H1 ;  /* 0x3000000a0a0a7232 */ /* 0x000fca0000200800 */
[----:B0-----:R-:W-:-:S05]  /*0eb0*/  SHF.L.U32 R11, R10, 0x10, RZ ;  /* 0x000000100a0b7819 */ /* 0x001fca00000006ff */
[----:B------:R2:W-:Y:S02]  /*0ec0*/  STG.E desc[UR16][R2.64], R11 ;  /* 0x0000000b02007986 */ /* 0x0005e4000c101910 */
.L_x_5:
[----:B------:R-:W-:Y:S05]  /*0ed0*/  BRA.U !UP2, `(.L_x_3) ;  /* 0x000000010a447547 */ /* 0x000fea000b800000 */
[----:B0-----:R-:W0:Y:S01]  /*0ee0*/  LDC.64 R12, c[0x0][0x380] ;  /* 0x0000e000ff0c7b82 */ /* 0x001e220000000a00 */
[----:B-12---:R-:W-:Y:S01]  /*0ef0*/  VIADD R9, R8, UR4 ;  /* 0x0000000408097c36 */ /* 0x006fe20008000000 */
[----:B------:R-:W-:-:S06]  /*0f00*/  UIADD3 UR5, UPT, UPT, -UR5, URZ, URZ ;  /* 0x000000ff05057290 */ /* 0x000fcc000fffe1ff */
[----:B------:R-:W1:Y:S06]  /*0f10*/  LDC.64 R10, c[0x0][0x388] ;  /* 0x0000e200ff0a7b82 */ /* 0x000e6c0000000a00 */
.L_x_6:
[----:B-1----:R-:W-:-:S04]  /*0f20*/  IMAD.WIDE R4, R9, 0x4, R10 ;  /* 0x0000000409047825 */ /* 0x002fc800078e020a */
[C---:B0-----:R-:W-:Y:S02]  /*0f30*/  IMAD.WIDE R6, R9.reuse, 0x4, R12 ;  /* 0x0000000409067825 */ /* 0x041fe400078e020c */
[----:B------:R-:W2:Y:S04]  /*0f40*/  LDG.E R5, desc[UR16][R4.64] ;  /* 0x0000001004057981 */ /* 0x000ea8000c1e1900 */
[----:B------:R-:W2:Y:S01]  /*0f50*/  LDG.E R6, desc[UR16][R6.64] ;  /* 0x0000001006067981 */ /* 0x000ea2000c1e1900 */
[----:B------:R-:W-:Y:S01]  /*0f60*/  UIADD3 UR5, UPT, UPT, UR5, 0x1, URZ ;  /* 0x0000000105057890 */ /* 0x000fe2000fffe0ff */
[----:B------:R-:W-:-:S03]  /*0f70*/  IADD3 R9, PT, PT, R9, 0x1, RZ ;  /* 0x0000000109097810 */ /* 0x000fc60007ffe0ff */
[----:B------:R-:W-:Y:S01]  /*0f80*/  UISETP.NE.AND UP1, UPT, UR5, URZ, UPT ;  /* 0x000000ff0500728c */ /* 0x000fe2000bf25270 */
[----:B--2---:R-:W-:-:S05]  /*0f90*/  F2FP.BF16.F32.PACK_AB R5, R5, R6 ;  /* 0x000000060505723e */ /* 0x004fca00000010ff */
[----:B------:R-:W-:-:S05]  /*0fa0*/  HMUL2.BF16_V2 R5, R5.H0_H0, R5.H1_H1 ;  /* 0x3000000505057232 */ /* 0x000fca0000200800 */
[----:B------:R-:W-:-:S04]  /*0fb0*/  PRMT R14, R5, 0x7610, R14 ;  /* 0x00007610050e7816 */ /* 0x000fc8000000000e */
[----:B---3--:R-:W-:-:S05]  /*0fc0*/  SHF.L.U32 R15, R14, 0x10, RZ ;  /* 0x000000100e0f7819 */ /* 0x008fca00000006ff */
[----:B------:R3:W-:Y:S01]  /*0fd0*/  STG.E desc[UR16][R2.64], R15 ;  /* 0x0000000f02007986 */ /* 0x0007e2000c101910 */
[----:B------:R-:W-:Y:S05]  /*0fe0*/  BRA.U UP1, `(.L_x_6) ;  /* 0xfffffffd01cc7547 */ /* 0x000fea000b83ffff */
.L_x_3:
[----:B------:R-:W4:Y:S01]  /*0ff0*/  LDCU UR10, c[0x0][0x39c] ;  /* 0x00007380ff0a77ac */ /* 0x000f220008000800 */
[----:B0-----:R-:W-:Y:S01]  /*1000*/  HFMA2 R13, -RZ, RZ, 0, 0 ;  /* 0x00000000ff0d7431 */ /* 0x001fe200000001ff */
[----:B------:R-:W-:Y:S01]  /*1010*/  UMOV UR4, URZ ;  /* 0x000000ff00047c82 */ /* 0x000fe20008000000 */
[----:B----4-:R-:W-:-:S09]  /*1020*/  UISETP.GE.U32.AND UP1, UPT, UR10, 0x10, UPT ;  /* 0x000000100a00788c */ /* 0x010fd2000bf26070 */
[----:B------:R-:W-:Y:S05]  /*1030*/  BRA.U !UP1, `(.L_x_7) ;  /* 0x0000000509cc7547 */ /* 0x000fea000b800000 */
[----:B------:R-:W0:Y:S01]  /*1040*/  LDCU.128 UR12, c[0x0][0x380] ;  /* 0x00007000ff0c77ac */ /* 0x000e220008000c00 */
[----:B------:R-:W-:Y:S01]  /*1050*/  IMAD.MOV.U32 R13, RZ, RZ, RZ ;  /* 0x000000ffff0d7224 */ /* 0x000fe200078e00ff */
[----:B-12---:R-:W-:Y:S01]  /*1060*/  MOV R9, R8 ;  /* 0x0000000800097202 */ /* 0x006fe20000000f00 */
[----:B------:R-:W-:-:S04]  /*1070*/  ULOP3.LUT UR4, UR10, 0x7ffffff0, URZ, 0xc0, !UPT ;  /* 0x7ffffff00a047892 */ /* 0x000fc8000f8ec0ff */
[----:B------:R-:W-:Y:S02]  /*1080*/  UIADD3 UR9, UPT, UPT, -UR4, URZ, URZ ;  /* 0x000000ff04097290 */ /* 0x000fe4000fffe1ff */
[----:B0-----:R-:W-:Y:S02]  /*1090*/  UIADD3 UR7, UP1, UPT, UR12, 0x20, URZ ;  /* 0x000000200c077890 */ /* 0x001fe4000ff3e0ff */
[----:B------:R-:W-:Y:S02]  /*10a0*/  UIADD3 UR5, UP2, UPT, UR14, 0x20, URZ ;  /* 0x000000200e057890 */ /* 0x000fe4000ff5e0ff */
[----:B------:R-:W-:Y:S02]  /*10b0*/  UIADD3.X UR8, UPT, UPT, URZ, UR13, URZ, UP1, !UPT ;  /* 0x0000000dff087290 */ /* 0x000fe40008ffe4ff */
[----:B------:R-:W-:-:S12]  /*10c0*/  UIADD3.X UR6, UPT, UPT, URZ, UR15, URZ, UP2, !UPT ;  /* 0x0000000fff067290 */ /* 0x000fd800097fe4ff */
.L_x_8:
[----:B------:R-:W-:Y:S01]  /*10d0*/  MOV R6, UR7 ;  /* 0x0000000700067c02 */ /* 0x000fe20008000f00 */
[----:B------:R-:W-:Y:S01]  /*10e0*/  IMAD.U32 R4, RZ, RZ, UR5 ;  /* 0x00000005ff047e24 */ /* 0x000fe2000f8e00ff */
[----:B------:R-:W-:Y:S02]  /*10f0*/  MOV R7, UR8 ;  /* 0x0000000800077c02 */ /* 0x000fe40008000f00 */
[----:B------:R-:W-:Y:S01]  /*1100*/  MOV R5, UR6 ;  /* 0x0000000600057c02 */ /* 0x000fe20008000f00 */
[----:B------:R-:W-:-:S04]  /*1110*/  IMAD.WIDE R6, R9, 0x4, R6 ;  /* 0x0000000409067825 */ /* 0x000fc800078e0206 */
[----:B------:R-:W-:Y:S01]  /*1120*/  IMAD.WIDE R4, R9, 0x4, R4 ;  /* 0x0000000409047825 */ /* 0x000fe200078e0204 */
[----:B------:R-:W2:Y:S04]  /*1130*/  LDG.E R18, desc[UR16][R6.64+-0x20] ;  /* 0xffffe01006127981 */ /* 0x000ea8000c1e1900 */
[----:B------:R-:W2:Y:S04]  /*1140*/  LDG.E R21, desc[UR16][R4.64+-0x20] ;  /* 0xffffe01004157981 */ /* 0x000ea8000c1e1900 */
[----:B------:R-:W4:Y:S04]  /*1150*/  LDG.E R20, desc[UR16][R6.64+-0x1c] ;  /* 0xffffe41006147981 */ /* 0x000f28000c1e1900 */
[----:B------:R-:W4:Y:S04]  /*1160*/  LDG.E R25, desc[UR16][R4.64+-0x1c] ;  /* 0xffffe41004197981 */ /* 0x000f28000c1e1900 */
[----:B------:R-:W5:Y:S04]  /*1170*/  LDG.E R22, desc[UR16][R6.64+-0x18] ;  /* 0xffffe81006167981 */ /* 0x000f68000c1e1900 */
[----:B------:R-:W5:Y:S04]  /*1180*/  LDG.E R27, desc[UR16][R4.64+-0x18] ;  /* 0xffffe810041b7981 */ /* 0x000f68000c1e1900 */
[----:B------:R-:W5:Y:S04]  /*1190*/  LDG.E R19, desc[UR16][R6.64+-0x14] ;  /* 0xffffec1006137981 */ /* 0x000f68000c1e1900 */
[----:B------:R-:W5:Y:S04]  /*11a0*/  LDG.E R16, desc[UR16][R4.64+-0x14] ;  /* 0xffffec1004107981 */ /* 0x000f68000c1e1900 */
[----:B------:R-:W5:Y:S04]  /*11b0*/  LDG.E R17, desc[UR16][R6.64+-0x10] ;  /* 0xfffff01006117981 */ /* 0x000f68000c1e1900 */
[----:B------:R-:W5:Y:S04]  /*11c0*/  LDG.E R14, desc[UR16][R4.64+-0x10] ;  /* 0xfffff010040e7981 */ /* 0x000f68000c1e1900 */
[----:B---3--:R-:W3:Y:S04]  /*11d0*/  LDG.E R15, desc[UR16][R6.64+-0xc] ;  /* 0xfffff410060f7981 */ /* 0x008ee8000c1e1900 */
[----:B------:R-:W3:Y:S04]  /*11e0*/  LDG.E R12, desc[UR16][R4.64+-0xc] ;  /* 0xfffff410040c7981 */ /* 0x000ee8000c1e1900 */
[----:B------:R-:W3:Y:S04]  /*11f0*/  LDG.E R23, desc[UR16][R6.64+-0x8] ;  /* 0xfffff81006177981 */ /* 0x000ee8000c1e1900 */
[----:B------:R-:W3:Y:S04]  /*1200*/  LDG.E R24, desc[UR16][R4.64+-0x8] ;  /* 0xfffff81004187981 */ /* 0x000ee8000c1e1900 */
[----:B------:R-:W3:Y:S04]  /*1210*/  LDG.E R11, desc[UR16][R6.64+-0x4] ;  /* 0xfffffc10060b7981 */ /* 0x000ee8000c1e1900 */
[----:B------:R-:W3:Y:S04]  /*1220*/  LDG.E R10, desc[UR16][R4.64+-0x4] ;  /* 0xfffffc10040a7981 */ /* 0x000ee8000c1e1900 */
[----:B------:R-:W3:Y:S01]  /*1230*/  LDG.E R26, desc[UR16][R6.64+0x1c] ;  /* 0x00001c10061a7981 */ /* 0x000ee2000c1e1900 */
[----:B--2---:R-:W-:-:S03]  /*1240*/  F2FP.BF16.F32.PACK_AB R18, R21, R18 ;  /* 0x000000121512723e */ /* 0x004fc600000010ff */
[----:B------:R-:W2:Y:S02]  /*1250*/  LDG.E R21, desc[UR16][R4.64+0x8] ;  /* 0x0000081004157981 */ /* 0x000ea4000c1e1900 */
[----:B------:R-:W-:Y:S01]  /*1260*/  HADD2.BF16_V2 R18, R18.H0_H0, -R18.H1_H1 ;  /* 0xb000001212127230 */ /* 0x000fe20000200800 */
[----:B----4-:R-:W-:-:S05]  /*1270*/  F2FP.BF16.F32.PACK_AB R20, R25, R20 ;  /* 0x000000141914723e */ /* 0x010fca00000010ff */
[----:B------:R-:W-:Y:S01]  /*1280*/  HADD2.BF16_V2 R20, R20.H0_H0, -R20.H1_H1 ;  /* 0xb000001414147230 */ /* 0x000fe20000200800 */
[----:B-----5:R-:W-:-:S05]  /*1290*/  F2FP.BF16.F32.PACK_AB R22, R27, R22 ;  /* 0x000000161b16723e */ /* 0x020fca00000010ff */
[----:B------:R-:W-:Y:S01]  /*12a0*/  HADD2.BF16_V2 R22, R22.H0_H0, -R22.H1_H1 ;  /* 0xb000001616167230 */ /* 0x000fe20000200800 */
[----:B------:R-:W-:Y:S02]  /*12b0*/  F2FP.BF16.F32.PACK_AB R19, R16, R19 ;  /* 0x000000131013723e */ /* 0x000fe400000010ff */
[----:B------:R-:W-:Y:S02]  /*12c0*/  PRMT R16, R18, 0x7610, R16 ;  /* 0x0000761012107816 */ /* 0x000fe40000000010 */
[----:B------:R-:W-:Y:S01]  /*12d0*/  PRMT R18, R20, 0x7610, R18 ;  /* 0x0000761014127816 */ /* 0x000fe20000000012 */
[----:B------:R-:W-:Y:S01]  /*12e0*/  HADD2.BF16_V2 R20, R19.H0_H0, -R19.H1_H1 ;  /* 0xb000001313147230 */ /* 0x000fe20000200800 */
[----:B------:R-:W-:Y:S02]  /*12f0*/  SHF.L.U32 R16, R16, 0x10, RZ ;  /* 0x0000001010107819 */ /* 0x000fe400000006ff */
[----:B------:R-:W-:Y:S02]  /*1300*/  F2FP.BF16.F32.PACK_AB R14, R14, R17 ;  /* 0x000000110e0e723e */ /* 0x000fe400000010ff */
[----:B------:R-:W-:-:S02]  /*1310*/  SHF.L.U32 R18, R18, 0x10, RZ ;  /* 0x0000001012127819 */ /* 0x000fc400000006ff */
[----:B------:R-:W-:Y:S01]  /*1320*/  PRMT R19, R22, 0x7610, R19 ;  /* 0x0000761016137816 */ /* 0x000fe20000000013 */
[----:B------:R-:W-:Y:S01]  /*1330*/  HADD2.BF16_V2 R14, R14.H0_H0, -R14.H1_H1 ;  /* 0xb000000e0e0e7230 */ /* 0x000fe20000200800 */
[----:B------:R-:W-:Y:S01]  /*1340*/  FMNMX3 R16, R13, |R16|, |R18|, !PT ;  /* 0x400000100d107276 */ /* 0x000fe20007800412 */
[----:B------:R-:W4:Y:S01]  /*1350*/  LDG.E R22, desc[UR16][R6.64] ;  /* 0x0000001006167981 */ /* 0x000f22000c1e1900 */
[----:B---3--:R-:W-:Y:S01]  /*1360*/  F2FP.BF16.F32.PACK_AB R12, R12, R15 ;  /* 0x0000000f0c0c723e */ /* 0x008fe200000010ff */
[----:B------:R-:W-:Y:S01]  /*1370*/  IMAD.U32 R19, R19, 0x10000, RZ ;  /* 0x0001000013137824 */ /* 0x000fe200078e00ff */
[----:B------:R-:W-:Y:S01]  /*1380*/  SHF.L.U32 R20, R20, 0x10, RZ ;  /* 0x0000001014147819 */ /* 0x000fe200000006ff */
[----:B------:R-:W4:Y:S02]  /*1390*/  LDG.E R13, desc[UR16][R4.64] ;  /* 0x00000010040d7981 */ /* 0x000f24000c1e1900 */
[----:B------:R-:W-:Y:S01]  /*13a0*/  HADD2.BF16_V2 R25, R12.H0_H0, -R12.H1_H1 ;  /* 0xb000000c0c197230 */ /* 0x000fe20000200800 */
[----:B------:R-:W-:Y:S01]  /*13b0*/  PRMT R12, R14, 0x7610, R12 ;  /* 0x000076100e0c7816 */ /* 0x000fe2000000000c */
[----:B------:R-:W3:Y:S01]  /*13c0*/  LDG.E R15, desc[UR16][R4.64+0xc] ;  /* 0x00000c10040f7981 */ /* 0x000ee2000c1e1900 */
[----:B------:R-:W-:-:S03]  /*13d0*/  FMNMX3 R18, R16, |R19|, |R20|, !PT ;  /* 0x4000001310127276 */ /* 0x000fc60007800414 */
[----:B------:R-:W2:Y:S01]  /*13e0*/  LDG.E R14, desc[UR16][R6.64+0x8] ;  /* 0x00000810060e7981 */ /* 0x000ea2000c1e1900 */
[----:B------:R-:W-:-:S03]  /*13f0*/  SHF.L.U32 R17, R12, 0x10, RZ ;  /* 0x000000100c117819 */ /* 0x000fc600000006ff */
[----:B------:R-:W5:Y:S04]  /*1400*/  LDG.E R19, desc[UR16][R6.64+0x4] ;  /* 0x0000041006137981 */ /* 0x000f68000c1e1900 */
[----:B------:R-:W5:Y:S01]  /*1410*/  LDG.E R16, desc[UR16][R4.64+0x4] ;  /* 0x0000041004107981 */ /* 0x000f62000c1e1900 */
[----:B------:R-:W-:-:S03]  /*1420*/  SHF.L.U32 R25, R25, 0x10, RZ ;  /* 0x0000001019197819 */ /* 0x000fc600000006ff */
[----:B------:R-:W3:Y:S01]  /*1430*/  LDG.E R20, desc[UR16][R6.64+0xc] ;  /* 0x00000c1006147981 */ /* 0x000ee2000c1e1900 */
[----:B------:R-:W-:-:S03]  /*1440*/  FMNMX3 R18, R18, |R17|, |R25|, !PT ;  /* 0x4000001112127276 */ /* 0x000fc60007800419 */
[----:B------:R-:W3:Y:S01]  /*1450*/  LDG.E R17, desc[UR16][R6.64+0x10] ;  /* 0x0000101006117981 */ /* 0x000ee2000c1e1900 */
[----:B------:R-:W-:-:S03]  /*1460*/  F2FP.BF16.F32.PACK_AB R27, R24, R23 ;  /* 0x00000017181b723e */ /* 0x000fc600000010ff */
[----:B------:R-:W3:Y:S04]  /*1470*/  LDG.E R12, desc[UR16][R4.64+0x10] ;  /* 0x00001010040c7981 */ /* 0x000ee8000c1e1900 */
[----:B------:R-:W3:Y:S04]  /*1480*/  LDG.E R24, desc[UR16][R6.64+0x14] ;  /* 0x0000141006187981 */ /* 0x000ee8000c1e1900 */
[----:B------:R-:W3:Y:S04]  /*1490*/  LDG.E R23, desc[UR16][R4.64+0x14] ;  /* 0x0000141004177981 */ /* 0x000ee8000c1e1900 */
[----:B------:R0:W3:Y:S02]  /*14a0*/  LDG.E R25, desc[UR16][R6.64+0x18] ;  /* 0x0000181006197981 */ /* 0x0000e4000c1e1900 */
[----:B0-----:R-:W-:-:S02]  /*14b0*/  F2FP.BF16.F32.PACK_AB R7, R10, R11 ;  /* 0x0000000b0a07723e */ /* 0x001fc400000010ff */
[----:B------:R-:W3:Y:S04]  /*14c0*/  LDG.E R10, desc[UR16][R4.64+0x18] ;  /* 0x00001810040a7981 */ /* 0x000ee8000c1e1900 */
[----:B------:R0:W3:Y:S01]  /*14d0*/  LDG.E R11, desc[UR16][R4.64+0x1c] ;  /* 0x00001c10040b7981 */ /* 0x0000e2000c1e1900 */
[----:B------:R-:W-:Y:S02]  /*14e0*/  HADD2.BF16_V2 R7, R7.H0_H0, -R7.H1_H1 ;  /* 0xb000000707077230 */ /* 0x000fe40000200800 */
[----:B------:R-:W-:-:S03]  /*14f0*/  HADD2.BF16_V2 R27, R27.H0_H0, -R27.H1_H1 ;  /* 0xb000001b1b1b7230 */ /* 0x000fc60000200800 */
[----:B------:R-:W-:Y:S02]  /*1500*/  PRMT R28, R7, 0x7610, R28 ;  /* 0x00007610071c7816 */ /* 0x000fe4000000001c */
[----:B------:R-:W-:Y:S02]  /*1510*/  IMAD.U32 R27, R27, 0x10000, RZ ;  /* 0x000100001b1b7824 */ /* 0x000fe400078e00ff */
[----:B------:R-:W-:-:S04]  /*1520*/  SHF.L.U32 R28, R28, 0x10, RZ ;  /* 0x000000101c1c7819 */ /* 0x000fc800000006ff */
[----:B------:R-:W-:Y:S01]  /*1530*/  FMNMX3 R18, R18, |R27|, |R28|, !PT ;  /* 0x4000001b12127276 */ /* 0x000fe2000780041c */
[----:B------:R-:W-:-:S04]  /*1540*/  UIADD3 UR9, UPT, UPT, UR9, 0x10, URZ ;  /* 0x0000001009097890 */ /* 0x000fc8000fffe0ff */
[----:B------:R-:W-:Y:S01]  /*1550*/  UISETP.NE.AND UP1, UPT, UR9, URZ, UPT ;  /* 0x000000ff0900728c */ /* 0x000fe2000bf25270 */
[----:B------:R-:W-:Y:S02]  /*1560*/  IADD3 R9, PT, PT, R9, 0x10, RZ ;  /* 0x0000001009097810 */ /* 0x000fe40007ffe0ff */
[----:B----4-:R-:W-:-:S05]  /*1570*/  F2FP.BF16.F32.PACK_AB R13, R13, R22 ;  /* 0x000000160d0d723e */ /* 0x010fca00000010ff */
[----:B------:R-:W-:Y:S01]  /*1580*/  HADD2.BF16_V2 R13, R13.H0_H0, -R13.H1_H1 ;  /* 0xb000000d0d0d7230 */ /* 0x000fe20000200800 */
[----:B--2---:R-:W-:-:S04]  /*1590*/  F2FP.BF16.F32.PACK_AB R14, R21, R14 ;  /* 0x0000000e150e723e */ /* 0x004fc800000010ff */
[----:B0-----:R-:W-:Y:S01]  /*15a0*/  PRMT R4, R13, 0x7610, R4 ;  /* 0x000076100d047816 */ /* 0x001fe20000000004 */
[----:B------:R-:W-:Y:S01]  /*15b0*/  HADD2.BF16_V2 R14, R14.H0_H0, -R14.H1_H1 ;  /* 0xb000000e0e0e7230 */ /* 0x000fe20000200800 */
[----:B-----5:R-:W-:Y:S02]  /*15c0*/  F2FP.BF16.F32.PACK_AB R16, R16, R19 ;  /* 0x000000131010723e */ /* 0x020fe400000010ff */
[----:B---3--:R-:W-:-:S03]  /*15d0*/  F2FP.BF16.F32.PACK_AB R15, R15, R20 ;  /* 0x000000140f0f723e */ /* 0x008fc600000010ff */
[----:B------:R-:W-:Y:S01]  /*15e0*/  HADD2.BF16_V2 R6, R16.H0_H0, -R16.H1_H1 ;  /* 0xb000001010067230 */ /* 0x000fe20000200800 */
[----:B------:R-:W-:Y:S02]  /*15f0*/  SHF.L.U32 R5, R4, 0x10, RZ ;  /* 0x0000001004057819 */ /* 0x000fe400000006ff */
[----:B------:R-:W-:Y:S01]  /*1600*/  PRMT R4, R14, 0x7610, R4 ;  /* 0x000076100e047816 */ /* 0x000fe20000000004 */
[----:B------:R-:W-:Y:S01]  /*1610*/  HADD2.BF16_V2 R7, R15.H0_H0, -R15.H1_H1 ;  /* 0xb000000f0f077230 */ /* 0x000fe20000200800 */
[----:B------:R-:W-:Y:S02]  /*1620*/  SHF.L.U32 R6, R6, 0x10, RZ ;  /* 0x0000001006067819 */ /* 0x000fe400000006ff */
[----:B------:R-:W-:Y:S01]  /*1630*/  F2FP.BF16.F32.PACK_AB R12, R12, R17 ;  /* 0x000000110c0c723e */ /* 0x000fe200000010ff */
[----:B------:R-:W-:Y:S01]  /*1640*/  IMAD.U32 R4, R4, 0x10000, RZ ;  /* 0x0001000004047824 */ /* 0x000fe200078e00ff */
[----:B------:R-:W-:Y:S02]  /*1650*/  FMNMX3 R5, R18, |R5|, |R6|, !PT ;  /* 0x4000000512057276 */ /* 0x000fe40007800406 */
[----:B------:R-:W-:Y:S01]  /*1660*/  SHF.L.U32 R7, R7, 0x10, RZ ;  /* 0x0000001007077819 */ /* 0x000fe200000006ff */
[----:B------:R-:W-:Y:S01]  /*1670*/  HADD2.BF16_V2 R12, R12.H0_H0, -R12.H1_H1 ;  /* 0xb000000c0c0c7230 */ /* 0x000fe20000200800 */
[----:B------:R-:W-:-:S02]  /*1680*/  F2FP.BF16.F32.PACK_AB R23, R23, R24 ;  /* 0x000000181717723e */ /* 0x000fc400000010ff */
[----:B------:R-:W-:Y:S02]  /*1690*/  FMNMX3 R4, R5, |R4|, |R7|, !PT ;  /* 0x4000000405047276 */ /* 0x000fe40007800407 */
[----:B------:R-:W-:Y:S01]  /*16a0*/  PRMT R5, R12, 0x7610, R5 ;  /* 0x000076100c057816 */ /* 0x000fe20000000005 */
[----:B------:R-:W-:-:S03]  /*16b0*/  HADD2.BF16_V2 R6, R23.H0_H0, -R23.H1_H1 ;  /* 0xb000001717067230 */ /* 0x000fc60000200800 */
[----:B------:R-:W-:Y:S02]  /*16c0*/  SHF.L.U32 R5, R5, 0x10, RZ ;  /* 0x0000001005057819 */ /* 0x000fe400000006ff */
[----:B------:R-:W-:Y:S02]  /*16d0*/  F2FP.BF16.F32.PACK_AB R10, R10, R25 ;  /* 0x000000190a0a723e */ /* 0x000fe400000010ff */
[----:B------:R-:W-:-:S03]  /*16e0*/  F2FP.BF16.F32.PACK_AB R11, R11, R26 ;  /* 0x0000001a0b0b723e */ /* 0x000fc600000010ff */
[----:B------:R-:W-:Y:S01]  /*16f0*/  HADD2.BF16_V2 R7, R10.H0_H0, -R10.H1_H1 ;  /* 0xb000000a0a077230 */ /* 0x000fe20000200800 */
[----:B------:R-:W-:Y:S01]  /*1700*/  SHF.L.U32 R6, R6, 0x10, RZ ;  /* 0x0000001006067819 */ /* 0x000fe200000006ff */
[----:B------:R-:W-:-:S03]  /*1710*/  HADD2.BF16_V2 R10, R11.H0_H0, -R11.H1_H1 ;  /* 0xb000000b0b0a7230 */ /* 0x000fc60000200800 */
[----:B------:R-:W-:Y:S01]  /*1720*/  IMAD.U32 R7, R7, 0x10000, RZ ;  /* 0x0001000007077824 */ /* 0x000fe200078e00ff */
[----:B------:R-:W-:Y:S02]  /*1730*/  FMNMX3 R4, R4, |R5|, |R6|, !PT ;  /* 0x4000000504047276 */ /* 0x000fe40007800406 */
[----:B------:R-:W-:-:S04]  /*1740*/  SHF.L.U32 R10, R10, 0x10, RZ ;  /* 0x000000100a0a7819 */ /* 0x000fc800000006ff */
[----:B------:R-:W-:Y:S01]  /*1750*/  FMNMX3 R13, R4, |R7|, |R10|, !PT ;  /* 0x40000007040d7276 */ /* 0x000fe2000780040a */
[----:B------:R-:W-:Y:S06]  /*1760*/  BRA.U UP1, `(.L_x_8) ;  /* 0xfffffff901587547 */ /* 0x000fec000b83ffff */
.L_x_7:
[----:B------:R-:W-:Y:S05]  /*1770*/  BRA.U !UP0, `(.L_x_0) ;  /* 0x0000000508bc7547 */ /* 0x000fea000b800000 */
[----:B------:R-:W-:Y:S02]  /*1780*/  UISETP.GE.U32.AND UP0, UPT, UR11, 0x8, UPT ;  /* 0x000000080b00788c */ /* 0x000fe4000bf06070 */
[----:B------:R-:W-:-:S04]  /*1790*/  ULOP3.LUT UR6, UR10, 0x7, URZ, 0xc0, !UPT ;  /* 0x000000070a067892 */ /* 0x000fc8000f8ec0ff */
[----:B------:R-:W-:-:S03]  /*17a0*/  UISETP.NE.AND UP1, UPT, UR6, URZ, UPT ;  /* 0x000000ff0600728c */ /* 0x000fc6000bf25270 */
[----:B------:R-:W-:Y:S08]  /*17b0*/  BRA.U !UP0, `(.L_x_9) ;  /* 0x0000000108dc7547 */ /* 0x000ff0000b800000 */
[----:B------:R-:W0:Y:S01]  /*17c0*/  LDC.64 R6, c[0x0][0x380] ;  /* 0x0000e000ff067b82 */ /* 0x000e220000000a00 */
[----:B-12---:R-:W-:-:S07]  /*17d0*/  IADD3 R9, PT, PT, R8, UR4, RZ ;  /* 0x0000000408097c10 */ /* 0x006fce000fffe0ff */
[----:B------:R-:W1:Y:S01]  /*17e0*/  LDC.64 R4, c[0x0][0x388] ;  /* 0x0000e200ff047b82 */ /* 0x000e620000000a00 */
[----:B0-----:R-:W-:-:S05]  /*17f0*/  IMAD.WIDE R6, R9, 0x4, R6 ;  /* 0x0000000409067825 */ /* 0x001fca00078e0206 */
[----:B------:R-:W2:Y:S01]  /*1800*/  LDG.E R20, desc[UR16][R6.64] ;  /* 0x0000001006147981 */ /* 0x000ea2000c1e1900 */
[----:B-1----:R-:W-:-:S03]  /*1810*/  IMAD.WIDE R4, R9, 0x4, R4 ;  /* 0x0000000409047825 */ /* 0x002fc600078e0204 */
[----:B------:R-:W4:Y:S04]  /*1820*/  LDG.E R22, desc[UR16][R6.64+0x4] ;  /* 0x0000041006167981 */ /* 0x000f28000c1e1900 */
[----:B------:R-:W2:Y:S04]  /*1830*/  LDG.E R21, desc[UR16][R4.64] ;  /* 0x0000001004157981 */ /* 0x000ea8000c1e1900 */
[----:B------:R-:W4:Y:S04]  /*1840*/  LDG.E R23, desc[UR16][R4.64+0x4] ;  /* 0x0000041004177981 */ /* 0x000f28000c1e1900 */
        /* <DEDUP_REMOVED lines=10> */
[----:B------:R0:W3:Y:S04]  /*18f0*/  LDG.E R14, desc[UR16][R6.64+0x1c] ;  /* 0x00001c10060e7981 */ /* 0x0000e8000c1e1900 */
[----:B------:R1:W3:Y:S01]  /*1900*/  LDG.E R17, desc[UR16][R4.64+0x1c] ;  /* 0x00001c1004117981 */ /* 0x0002e2000c1e1900 */
[----:B------:R-:W-:Y:S01]  /*1910*/  UIADD3 UR4, UPT, UPT, UR4, 0x8, URZ ;  /* 0x0000000804047890 */ /* 0x000fe2000fffe0ff */
[----:B--2---:R-:W-:-:S02]  /*1920*/  F2FP.BF16.F32.PACK_AB R20, R21, R20 ;  /* 0x000000141514723e */ /* 0x004fc400000010ff */
[----:B----4-:R-:W-:-:S03]  /*1930*/  F2FP.BF16.F32.PACK_AB R22, R23, R22 ;  /* 0x000000161716723e */ /* 0x010fc600000010ff */
[----:B------:R-:W-:Y:S02]  /*1940*/  HADD2.BF16_V2 R20, R20.H0_H0, -R20.H1_H1 ;  /* 0xb000001414147230 */ /* 0x000fe40000200800 */
[----:B------:R-:W-:Y:S01]  /*1950*/  HADD2.BF16_V2 R22, R22.H0_H0, -R22.H1_H1 ;  /* 0xb000001616167230 */ /* 0x000fe20000200800 */
[----:B-----5:R-:W-:-:S04]  /*1960*/  F2FP.BF16.F32.PACK_AB R24, R25, R24 ;  /* 0x000000181918723e */ /* 0x020fc800000010ff */
[----:B0-----:R-:W-:Y:S01]  /*1970*/  PRMT R6, R22, 0x7610, R6 ;  /* 0x0000761016067816 */ /* 0x001fe20000000006 */
[----:B------:R-:W-:Y:S01]  /*1980*/  HADD2.BF16_V2 R24, R24.H0_H0, -R24.H1_H1 ;  /* 0xb000001818187230 */ /* 0x000fe20000200800 */
[----:B------:R-:W-:Y:S02]  /*1990*/  F2FP.BF16.F32.PACK_AB R19, R19, R18 ;  /* 0x000000121313723e */ /* 0x000fe400000010ff */
[----:B------:R-:W-:Y:S02]  /*19a0*/  PRMT R18, R20, 0x7610, R18 ;  /* 0x0000761014127816 */ /* 0x000fe40000000012 */
[----:B------:R-:W-:Y:S01]  /*19b0*/  SHF.L.U32 R6, R6, 0x10, RZ ;  /* 0x0000001006067819 */ /* 0x000fe200000006ff */
[----:B------:R-:W-:Y:S01]  /*19c0*/  HADD2.BF16_V2 R7, R19.H0_H0, -R19.H1_H1 ;  /* 0xb000001313077230 */ /* 0x000fe20000200800 */
[----:B---3--:R-:W-:Y:S01]  /*19d0*/  F2FP.BF16.F32.PACK_AB R15, R16, R15 ;  /* 0x0000000f100f723e */ /* 0x008fe200000010ff */
[----:B------:R-:W-:Y:S01]  /*19e0*/  IMAD.U32 R18, R18, 0x10000, RZ ;  /* 0x0001000012127824 */ /* 0x000fe200078e00ff */
[----:B-1----:R-:W-:-:S03]  /*19f0*/  PRMT R4, R24, 0x7610, R4 ;  /* 0x0000761018047816 */ /* 0x002fc60000000004 */
[----:B------:R-:W-:Y:S01]  /*1a00*/  HADD2.BF16_V2 R15, R15.H0_H0, -R15.H1_H1 ;  /* 0xb000000f0f0f7230 */ /* 0x000fe20000200800 */
[----:B------:R-:W-:Y:S02]  /*1a10*/  F2FP.BF16.F32.PACK_AB R10, R11, R10 ;  /* 0x0000000a0b0a723e */ /* 0x000fe400000010ff */
[----:B------:R-:W-:Y:S02]  /*1a20*/  FMNMX3 R6, R13, |R18|, |R6|, !PT ;  /* 0x400000120d067276 */ /* 0x000fe40007800406 */
[----:B------:R-:W-:Y:S01]  /*1a30*/  SHF.L.U32 R5, R4, 0x10, RZ ;  /* 0x0000001004057819 */ /* 0x000fe200000006ff */
[----:B------:R-:W-:Y:S01]  /*1a40*/  HADD2.BF16_V2 R10, R10.H0_H0, -R10.H1_H1 ;  /* 0xb000000a0a0a7230 */ /* 0x000fe20000200800 */
[----:B------:R-:W-:Y:S02]  /*1a50*/  SHF.L.U32 R7, R7, 0x10, RZ ;  /* 0x0000001007077819 */ /* 0x000fe400000006ff */
[----:B------:R-:W-:Y:S02]  /*1a60*/  F2FP.BF16.F32.PACK_AB R9, R12, R9 ;  /* 0x000000090c09723e */ /* 0x000fe400000010ff */
[----:B------:R-:W-:-:S02]  /*1a70*/  PRMT R4, R15, 0x7610, R4 ;  /* 0x000076100f047816 */ /* 0x000fc40000000004 */
[----:B------:R-:W-:Y:S02]  /*1a80*/  FMNMX3 R5, R6, |R5|, |R7|, !PT ;  /* 0x4000000506057276 */ /* 0x000fe40007800407 */
[----:B------:R-:W-:Y:S02]  /*1a90*/  PRMT R6, R10, 0x7610, R6 ;  /* 0x000076100a067816 */ /* 0x000fe40000000006 */
[----:B------:R-:W-:Y:S01]  /*1aa0*/  F2FP.BF16.F32.PACK_AB R14, R17, R14 ;  /* 0x0000000e110e723e */ /* 0x000fe200000010ff */
[----:B------:R-:W-:Y:S02]  /*1ab0*/  HADD2.BF16_V2 R7, R9.H0_H0, -R9.H1_H1 ;  /* 0xb000000909077230 */ /* 0x000fe40000200800 */
[----:B------:R-:W-:Y:S01]  /*1ac0*/  IMAD.U32 R4, R4, 0x10000, RZ ;  /* 0x0001000004047824 */ /* 0x000fe200078e00ff */
[----:B------:R-:W-:Y:S01]  /*1ad0*/  SHF.L.U32 R6, R6, 0x10, RZ ;  /* 0x0000001006067819 */ /* 0x000fe200000006ff */
[----:B------:R-:W-:Y:S01]  /*1ae0*/  HADD2.BF16_V2 R9, R14.H0_H0, -R14.H1_H1 ;  /* 0xb000000e0e097230 */ /* 0x000fe20000200800 */
[----:B------:R-:W-:-:S02]  /*1af0*/  SHF.L.U32 R7, R7, 0x10, RZ ;  /* 0x0000001007077819 */ /* 0x000fc400000006ff */
[----:B------:R-:W-:Y:S02]  /*1b00*/  FMNMX3 R4, R5, |R4|, |R6|, !PT ;  /* 0x4000000405047276 */ /* 0x000fe40007800406 */
[----:B------:R-:W-:-:S04]  /*1b10*/  SHF.L.U32 R9, R9, 0x10, RZ ;  /* 0x0000001009097819 */ /* 0x000fc800000006ff */
[----:B------:R-:W-:-:S07]  /*1b20*/  FMNMX3 R13, R4, |R7|, |R9|, !PT ;  /* 0x40000007040d7276 */ /* 0x000fce0007800409 */
.L_x_9:
[----:B------:R-:W-:Y:S05]  /*1b30*/  BRA.U !UP1, `(.L_x_0) ;  /* 0x0000000109cc7547 */ /* 0x000fea000b800000 */
[----:B------:R-:W-:Y:S02]  /*1b40*/  UISETP.GE.U32.AND UP0, UPT, UR6, 0x4, UPT ;  /* 0x000000040600788c */ /* 0x000fe4000bf06070 */
[----:B------:R-:W-:-:S04]  /*1b50*/  ULOP3.LUT UR5, UR10, 0x3, URZ, 0xc0, !UPT ;  /* 0x000000030a057892 */ /* 0x000fc8000f8ec0ff */
[----:B------:R-:W-:-:S03]  /*1b60*/  UISETP.NE.AND UP1, UPT, UR5, URZ, UPT ;  /* 0x000000ff0500728c */ /* 0x000fc6000bf25270 */
[----:B------:R-:W-:Y:S08]  /*1b70*/  BRA.U !UP0, `(.L_x_10) ;  /* 0x0000000108747547 */ /* 0x000ff0000b800000 */
[----:B------:R-:W0:Y:S01]  /*1b80*/  LDC.64 R4, c[0x0][0x380] ;  /* 0x0000e000ff047b82 */ /* 0x000e220000000a00 */
[----:B-12---:R-:W-:-:S07]  /*1b90*/  VIADD R9, R8, UR4 ;  /* 0x0000000408097c36 */ /* 0x006fce0008000000 */
[----:B------:R-:W1:Y:S01]  /*1ba0*/  LDC.64 R6, c[0x0][0x388] ;  /* 0x0000e200ff067b82 */ /* 0x000e620000000a00 */
[----:B0-----:R-:W-:-:S05]  /*1bb0*/  IMAD.WIDE R4, R9, 0x4, R4 ;  /* 0x0000000409047825 */ /* 0x001fca00078e0204 */
[----:B------:R-:W2:Y:S01]  /*1bc0*/  LDG.E R16, desc[UR16][R4.64+0xc] ;  /* 0x00000c1004107981 */ /* 0x000ea2000c1e1900 */
[----:B-1----:R-:W-:-:S03]  /*1bd0*/  IMAD.WIDE R6, R9, 0x4, R6 ;  /* 0x0000000409067825 */ /* 0x002fc600078e0206 */
[----:B------:R-:W4:Y:S04]  /*1be0*/  LDG.E R11, desc[UR16][R4.64+0x4] ;  /* 0x00000410040b7981 */ /* 0x000f28000c1e1900 */
[----:B------:R-:W2:Y:S04]  /*1bf0*/  LDG.E R17, desc[UR16][R6.64+0xc] ;  /* 0x00000c1006117981 */ /* 0x000ea8000c1e1900 */
[----:B------:R-:W5:Y:S04]  /*1c00*/  LDG.E R9, desc[UR16][R4.64] ;  /* 0x0000001004097981 */ /* 0x000f68000c1e1900 */
[----:B------:R-:W5:Y:S04]  /*1c10*/  LDG.E R10, desc[UR16][R6.64] ;  /* 0x00000010060a7981 */ /* 0x000f68000c1e1900 */
[----:B------:R-:W4:Y:S04]  /*1c20*/  LDG.E R12, desc[UR16][R6.64+0x4] ;  /* 0x00000410060c7981 */ /* 0x000f28000c1e1900 */
[----:B------:R-:W4:Y:S04]  /*1c30*/  LDG.E R14, desc[UR16][R4.64+0x8] ;  /* 0x00000810040e7981 */ /* 0x000f28000c1e1900 */
[----:B---3--:R0:W3:Y:S01]  /*1c40*/  LDG.E R15, desc[UR16][R6.64+0x8] ;  /* 0x00000810060f7981 */ /* 0x0080e2000c1e1900 */
[----:B------:R-:W-:Y:S01]  /*1c50*/  UIADD3 UR4, UPT, UPT, UR4, 0x4, URZ ;  /* 0x0000000404047890 */ /* 0x000fe2000fffe0ff */
[----:B--2---:R-:W-:-:S05]  /*1c60*/  F2FP.BF16.F32.PACK_AB R16, R17, R16 ;  /* 0x000000101110723e */ /* 0x004fca00000010ff */
[----:B------:R-:W-:Y:S01]  /*1c70*/  HADD2.BF16_V2 R16, R16.H0_H0, -R16.H1_H1 ;  /* 0xb000001010107230 */ /* 0x000fe20000200800 */
[----:B-----5:R-:W-:Y:S02]  /*1c80*/  F2FP.BF16.F32.PACK_AB R9, R10, R9 ;  /* 0x000000090a09723e */ /* 0x020fe400000010ff */
[----:B----4-:R-:W-:-:S03]  /*1c90*/  F2FP.BF16.F32.PACK_AB R11, R12, R11 ;  /* 0x0000000b0c0b723e */ /* 0x010fc600000010ff */
[----:B------:R-:W-:Y:S01]  /*1ca0*/  HADD2.BF16_V2 R9, R9.H0_H0, -R9.H1_H1 ;  /* 0xb000000909097230 */ /* 0x000fe20000200800 */
[----:B0-----:R-:W-:Y:S01]  /*1cb0*/  PRMT R6, R16, 0x7610, R6 ;  /* 0x0000761010067816 */ /* 0x001fe20000000006 */
[----:B------:R-:W-:Y:S01]  /*1cc0*/  HADD2.BF16_V2 R10, R11.H0_H0, -R11.H1_H1 ;  /* 0xb000000b0b0a7230 */ /* 0x000fe20000200800 */
[----:B---3--:R-:W-:Y:S02]  /*1cd0*/  F2FP.BF16.F32.PACK_AB R14, R15, R14 ;  /* 0x0000000e0f0e723e */ /* 0x008fe400000010ff */
[----:B------:R-:W-:Y:S02]  /*1ce0*/  SHF.L.U32 R4, R9, 0x10, RZ ;  /* 0x0000001009047819 */ /* 0x000fe400000006ff */
[----:B------:R-:W-:Y:S01]  /*1cf0*/  SHF.L.U32 R10, R10, 0x10, RZ ;  /* 0x000000100a0a7819 */ /* 0x000fe200000006ff */
[----:B------:R-:W-:Y:S02]  /*1d00*/  HADD2.BF16_V2 R5, R14.H0_H0, -R14.H1_H1 ;  /* 0xb000000e0e057230 */ /* 0x000fe40000200800 */
[----:B------:R-:W-:Y:S01]  /*1d10*/  IMAD.U32 R6, R6, 0x10000, RZ ;  /* 0x0001000006067824 */ /* 0x000fe200078e00ff */
[----:B------:R-:W-:-:S02]  /*1d20*/  FMNMX3 R4, R13, |R4|, |R10|, !PT ;  /* 0x400000040d047276 */ /* 0x000fc4000780040a */
[----:B------:R-:W-:-:S04]  /*1d30*/  SHF.L.U32 R5, R5, 0x10, RZ ;  /* 0x0000001005057819 */ /* 0x000fc800000006ff */
[----:B------:R-:W-:-:S07]  /*1d40*/  FMNMX3 R13, R4, |R5|, |R6|, !PT ;  /* 0x40000005040d7276 */ /* 0x000fce0007800406 */
.L_x_10:
[----:B------:R-:W-:Y:S05]  /*1d50*/  BRA.U !UP1, `(.L_x_0) ;  /* 0x0000000109447547 */ /* 0x000fea000b800000 */
[----:B------:R-:W0:Y:S01]  /*1d60*/  LDC.64 R4, c[0x0][0x380] ;  /* 0x0000e000ff047b82 */ /* 0x000e220000000a00 */
[----:B---3--:R-:W-:Y:S01]  /*1d70*/  IADD3 R15, PT, PT, R8, UR4, RZ ;  /* 0x00000004080f7c10 */ /* 0x008fe2000fffe0ff */
[----:B------:R-:W-:-:S06]  /*1d80*/  UIADD3 UR5, UPT, UPT, -UR5, URZ, URZ ;  /* 0x000000ff05057290 */ /* 0x000fcc000fffe1ff */
[----:B------:R-:W3:Y:S06]  /*1d90*/  LDC.64 R6, c[0x0][0x388] ;  /* 0x0000e200ff067b82 */ /* 0x000eec0000000a00 */
.L_x_11:
[----:B-123--:R-:W-:-:S04]  /*1da0*/  IMAD.WIDE R8, R15, 0x4, R6 ;  /* 0x000000040f087825 */ /* 0x00efc800078e0206 */
[C---:B0-----:R-:W-:Y:S02]  /*1db0*/  IMAD.WIDE R10, R15.reuse, 0x4, R4 ;  /* 0x000000040f0a7825 */ /* 0x041fe400078e0204 */
[----:B------:R-:W2:Y:S04]  /*1dc0*/  LDG.E R9, desc[UR16][R8.64] ;  /* 0x0000001008097981 */ /* 0x000ea8000c1e1900 */
[----:B------:R-:W2:Y:S01]  /*1dd0*/  LDG.E R10, desc[UR16][R10.64] ;  /* 0x000000100a0a7981 */ /* 0x000ea2000c1e1900 */
[----:B------:R-:W-:Y:S01]  /*1de0*/  UIADD3 UR5, UPT, UPT, UR5, 0x1, URZ ;  /* 0x0000000105057890 */ /* 0x000fe2000fffe0ff */
[----:B------:R-:W-:-:S03]  /*1df0*/  IADD3 R15, PT, PT, R15, 0x1, RZ ;  /* 0x000000010f0f7810 */ /* 0x000fc60007ffe0ff */
[----:B------:R-:W-:Y:S01]  /*1e00*/  UISETP.NE.AND UP0, UPT, UR5, URZ, UPT ;  /* 0x000000ff0500728c */ /* 0x000fe2000bf05270 */
[----:B--2---:R-:W-:-:S05]  /*1e10*/  F2FP.BF16.F32.PACK_AB R9, R9, R10 ;  /* 0x0000000a0909723e */ /* 0x004fca00000010ff */
[----:B------:R-:W-:-:S05]  /*1e20*/  HADD2.BF16_V2 R9, R9.H0_H0, -R9.H1_H1 ;  /* 0xb000000909097230 */ /* 0x000fca0000200800 */
[----:B------:R-:W-:-:S04]  /*1e30*/  PRMT R12, R9, 0x7610, R12 ;  /* 0x00007610090c7816 */ /* 0x000fc8000000000c */
[----:B------:R-:W-:-:S04]  /*1e40*/  SHF.L.U32 R12, R12, 0x10, RZ ;  /* 0x000000100c0c7819 */ /* 0x000fc800000006ff */
[----:B------:R-:W-:Y:S01]  /*1e50*/  FMNMX R13, |R12|, R13, !PT ;  /* 0x0000000d0c0d7209 */ /* 0x000fe20007800200 */
[----:B------:R-:W-:Y:S06]  /*1e60*/  BRA.U UP0, `(.L_x_11) ;  /* 0xfffffffd00cc7547 */ /* 0x000fec000b83ffff */
.L_x_0:
[----:B------:R0:W-:Y:S01]  /*1e70*/  STG.E desc[UR16][R2.64+0x4], R13 ;  /* 0x0000040d02007986 */ /* 0x0001e2000c101910 */
[----:B------:R-:W-:Y:S01]  /*1e80*/  UISETP.GE.AND UP0, UPT, UR10, 0x1, UPT ;  /* 0x000000010a00788c */ /* 0x000fe2000bf06270 */
[----:B------:R-:W-:-:S08]  /*1e90*/  IMAD.MOV.U32 R5, RZ, RZ, RZ ;  /* 0x000000ffff057224 */ /* 0x000fd000078e00ff */
[----:B------:R-:W-:Y:S05]  /*1ea0*/  BRA.U !UP0, `(.L_x_12) ;  /* 0x0000000d086c7547 */ /* 0x000fea000b800000 */
[----:B------:R-:W-:Y:S01]  /*1eb0*/  UISETP.NE.AND UP1, UPT, UR10, 0x1, UPT ;  /* 0x000000010a00788c */ /* 0x000fe2000bf25270 */
[----:B------:R-:W-:Y:S01]  /*1ec0*/  HFMA2 R5, -RZ, RZ, 0, 0 ;  /* 0x00000000ff057431 */ /* 0x000fe200000001ff */
[----:B------:R-:W-:Y:S02]  /*1ed0*/  ULOP3.LUT UR4, UR10, 0x1, URZ, 0xc0, !UPT ;  /* 0x000000010a047892 */ /* 0x000fe4000f8ec0ff */
[----:B------:R-:W-:Y:S02]  /*1ee0*/  IMAD R4, R0, UR10, RZ ;  /* 0x0000000a00047c24 */ /* 0x000fe4000f8e02ff */
[----:B------:R-:W-:-:S03]  /*1ef0*/  UISETP.NE.U32.AND UP0, UPT, UR4, 0x1, UPT ;  /* 0x000000010400788c */ /* 0x000fc6000bf05070 */
[----:B------:R-:W-:Y:S01]  /*1f00*/  UMOV UR4, URZ ;  /* 0x000000ff00047c82 */ /* 0x000fe20008000000 */
[----:B------:R-:W-:Y:S07]  /*1f10*/  BRA.U !UP1, `(.L_x_13) ;  /* 0x00000009093c7547 */ /* 0x000fee000b800000 */
[----:B------:R-:W4:Y:S01]  /*1f20*/  LDCU.128 UR12, c[0x0][0x380] ;  /* 0x00007000ff0c77ac */ /* 0x000f220008000c00 */
[----:B------:R-:W-:Y:S02]  /*1f30*/  MOV R5, RZ ;  /* 0x000000ff00057202 */ /* 0x000fe40000000f00 */
[----:B------:R-:W-:Y:S01]  /*1f40*/  MOV R0, R4 ;  /* 0x0000000400007202 */ /* 0x000fe20000000f00 */
[----:B------:R-:W-:-:S04]  /*1f50*/  ULOP3.LUT UR4, UR10, 0x7ffffffe, URZ, 0xc0, !UPT ;  /* 0x7ffffffe0a047892 */ /* 0x000fc8000f8ec0ff */
[----:B------:R-:W-:Y:S02]  /*1f60*/  UIADD3 UR9, UPT, UPT, -UR4, URZ, URZ ;  /* 0x000000ff04097290 */ /* 0x000fe4000fffe1ff */
[----:B----4-:R-:W-:Y:S02]  /*1f70*/  UIADD3 UR7, UP1, UPT, UR14, 0x4, URZ ;  /* 0x000000040e077890 */ /* 0x010fe4000ff3e0ff */
[----:B------:R-:W-:Y:S02]  /*1f80*/  UIADD3 UR5, UP2, UPT, UR12, 0x4, URZ ;  /* 0x000000040c057890 */ /* 0x000fe4000ff5e0ff */
[----:B------:R-:W-:Y:S02]  /*1f90*/  UIADD3.X UR8, UPT, UPT, URZ, UR15, URZ, UP1, !UPT ;  /* 0x0000000fff087290 */ /* 0x000fe40008ffe4ff */
[----:B------:R-:W-:-:S12]  /*1fa0*/  UIADD3.X UR6, UPT, UPT, URZ, UR13, URZ, UP2, !UPT ;  /* 0x0000000dff067290 */ /* 0x000fd800097fe4ff */
.L_x_14:
[----:B-12---:R-:W-:Y:S01]  /*1fb0*/  MOV R11, UR6 ;  /* 0x00000006000b7c02 */ /* 0x006fe20008000f00 */
[----:B------:R-:W-:-:S04]  /*1fc0*/  IMAD.U32 R10, RZ, RZ, UR5 ;  /* 0x00000005ff0a7e24 */ /* 0x000fc8000f8e00ff */
[----:B------:R-:W-:-:S05]  /*1fd0*/  IMAD.WIDE R10, R0, 0x4, R10 ;  /* 0x00000004000a7825 */ /* 0x000fca00078e020a */
[----:B------:R-:W2:Y:S04]  /*1fe0*/  LDG.E R8, desc[UR16][R10.64+-0x4] ;  /* 0xfffffc100a087981 */ /* 0x000ea8000c1e1900 */
[----:B---3--:R-:W3:Y:S01]  /*1ff0*/  LDG.E R15, desc[UR16][R10.64] ;  /* 0x000000100a0f7981 */ /* 0x008ee2000c1e1900 */
[----:B------:R-:W-:Y:S02]  /*2000*/  MOV R12, UR7 ;  /* 0x00000007000c7c02 */ /* 0x000fe40008000f00 */
[----:B0-----:R-:W-:-:S03]  /*2010*/  MOV R13, UR8 ;  /* 0x00000008000d7c02 */ /* 0x001fc60008000f00 */
[----:B------:R-:W-:-:S05]  /*2020*/  IMAD.WIDE R12, R0, 0x4, R12 ;  /* 0x00000004000c7825 */ /* 0x000fca00078e020c */
[----:B------:R-:W4:Y:S04]  /*2030*/  LDG.E R6, desc[UR16][R12.64+-0x4] ;  /* 0xfffffc100c067981 */ /* 0x000f28000c1e1900 */
[----:B------:R0:W5:Y:S01]  /*2040*/  LDG.E R7, desc[UR16][R12.64] ;  /* 0x000000100c077981 */ /* 0x000162000c1e1900 */
[----:B------:R-:W-:Y:S01]  /*2050*/  UIADD3 UR9, UPT, UPT, UR9, 0x2, URZ ;  /* 0x0000000209097890 */ /* 0x000fe2000fffe0ff */
[----:B------:R-:W-:-:S03]  /*2060*/  IADD3 R0, PT, PT, R0, 0x2, RZ ;  /* 0x0000000200007810 */ /* 0x000fc60007ffe0ff */
[----:B------:R-:W-:Y:S01]  /*2070*/  UISETP.NE.AND UP1, UPT, UR9, URZ, UPT ;  /* 0x000000ff0900728c */ /* 0x000fe2000bf25270 */
[----:B0-----:R-:W-:Y:S01]  /*2080*/  MOV R12, 0x3e055027 ;  /* 0x3e055027000c7802 */ /* 0x001fe20000000f00 */
[----:B--2---:R-:W0:Y:S08]  /*2090*/  F2F.BF16.F32 R8, R8 ;  /* 0x0000000800087304 */ /* 0x004e300000202000 */
[----:B---3--:R-:W1:Y:S01]  /*20a0*/  F2F.BF16.F32 R15, R15 ;  /* 0x0000000f000f7304 */ /* 0x008e620000202000 */
[----:B0-----:R-:W-:-:S07]  /*20b0*/  IMAD.U32 R14, R8, 0x10000, RZ ;  /* 0x00010000080e7824 */ /* 0x001fce00078e00ff */
[----:B----4-:R-:W0:Y:S01]  /*20c0*/  F2F.BF16.F32 R6, R6 ;  /* 0x0000000600067304 */ /* 0x010e220000202000 */
[C---:B------:R-:W-:Y:S01]  /*20d0*/  FADD R9, -R14.reuse, 1 ;  /* 0x3f8000000e097421 */ /* 0x040fe20000000100 */
[C---:B------:R-:W-:Y:S01]  /*20e0*/  FMUL R11, R14.reuse, 8388608 ;  /* 0x4b0000000e0b7820 */ /* 0x040fe20000400000 */
[----:B------:R-:W-:Y:S02]  /*20f0*/  FSETP.GEU.AND P0, PT, R14, 1.175494350822287508e-38, PT ;  /* 0x008000000e00780b */ /* 0x000fe40003f0e000 */
[----:B-1----:R-:W-:Y:S02]  /*2100*/  SHF.L.U32 R17, R15, 0x10, RZ ;  /* 0x000000100f117819 */ /* 0x002fe400000006ff */
[----:B------:R-:W-:Y:S01]  /*2110*/  FSETP.GEU.AND P1, PT, R9, 1.175494350822287508e-38, PT ;  /* 0x008000000900780b */ /* 0x000fe20003f2e000 */
[----:B-----5:R-:W1:Y:S01]  /*2120*/  F2F.BF16.F32 R7, R7 ;  /* 0x0000000700077304 */ /* 0x020e620000202000 */
[----:B------:R-:W-:Y:S01]  /*2130*/  FSEL R11, R11, R14, !P0 ;  /* 0x0000000e0b0b7208 */ /* 0x000fe20004000000 */
[----:B------:R-:W-:Y:S01]  /*2140*/  FMUL R20, R17, 8388608 ;  /* 0x4b00000011147820 */ /* 0x000fe20000400000 */
[----:B------:R-:W-:-:S02]  /*2150*/  FSEL R16, RZ, -23, P0 ;  /* 0xc1b80000ff107808 */ /* 0x000fc40000000000 */
[----:B------:R-:W-:Y:S01]  /*2160*/  IADD3 R10, PT, PT, R11, -0x3f2aaaab, RZ ;  /* 0xc0d555550b0a7810 */ /* 0x000fe20007ffe0ff */
[----:B0-----:R-:W-:Y:S01]  /*2170*/  IMAD.U32 R6, R6, 0x10000, RZ ;  /* 0x0001000006067824 */ /* 0x001fe200078e00ff */
[C---:B------:R-:W-:Y:S02]  /*2180*/  FSETP.GEU.AND P2, PT, R17.reuse, 1.175494350822287508e-38, PT ;  /* 0x008000001100780b */ /* 0x040fe40003f4e000 */
[----:B------:R-:W-:Y:S01]  /*2190*/  LOP3.LUT R8, R10, 0xff800000, RZ, 0xc0, !PT ;  /* 0xff8000000a087812 */ /* 0x000fe200078ec0ff */
[----:B------:R-:W-:Y:S02]  /*21a0*/  FADD R10, -R17, 1 ;  /* 0x3f800000110a7421 */ /* 0x000fe40000000100 */
[----:B------:R-:W-:Y:S01]  /*21b0*/  @!P1 FMUL R9, R9, 8388608 ;  /* 0x4b00000009099820 */ /* 0x000fe20000400000 */
[----:B------:R-:W-:Y:S01]  /*21c0*/  I2FP.F32.S32 R15, R8 ;  /* 0x00000008000f7245 */ /* 0x000fe20000201400 */
[----:B------:R-:W-:Y:S01]  /*21d0*/  IMAD.IADD R13, R11, 0x1, -R8 ;  /* 0x000000010b0d7824 */ /* 0x000fe200078e0a08 */
[----:B------:R-:W-:-:S02]  /*21e0*/  FSETP.GEU.AND P0, PT, R10, 1.175494350822287508e-38, PT ;  /* 0x008000000a00780b */ /* 0x000fc40003f0e000 */
[----:B------:R-:W-:Y:S01]  /*21f0*/  IADD3 R14, PT, PT, R9, -0x3f2aaaab, RZ ;  /* 0xc0d55555090e7810 */ /* 0x000fe20007ffe0ff */
[----:B------:R-:W-:Y:S01]  /*2200*/  FADD R13, R13, -1 ;  /* 0xbf8000000d0d7421 */ /* 0x000fe20000000000 */
[----:B------:R-:W-:Y:S01]  /*2210*/  FFMA R16, R15, 1.1920928955078125e-07, R16 ;  /* 0x340000000f107823 */ /* 0x000fe20000000010 */
[----:B------:R-:W-:Y:S02]  /*2220*/  ISETP.GT.U32.AND P4, PT, R9, 0x7f7fffff, PT ;  /* 0x7f7fffff0900780c */ /* 0x000fe40003f84070 */
[----:B------:R-:W-:Y:S01]  /*2230*/  LOP3.LUT R14, R14, 0xff800000, RZ, 0xc0, !PT ;  /* 0xff8000000e0e7812 */ /* 0x000fe200078ec0ff */
[----:B------:R-:W-:Y:S01]  /*2240*/  FFMA R8, R13, -R12, 0.14084610342979431152 ;  /* 0x3e1039f60d087423 */ /* 0x000fe2000000080c */
[C---:B------:R-:W-:Y:S02]  /*2250*/  FSETP.NEU.AND P3, PT, R9.reuse, RZ, PT ;  /* 0x000000ff0900720b */ /* 0x040fe40003f6d000 */
[----:B------:R-:W-:Y:S01]  /*2260*/  IADD3 R19, PT, PT, R9, -R14, RZ ;  /* 0x8000000e09137210 */ /* 0x000fe20007ffe0ff */
[----:B------:R-:W-:Y:S01]  /*2270*/  FFMA R8, R13, R8, -0.12148627638816833496 ;  /* 0xbdf8cdcc0d087423 */ /* 0x000fe20000000008 */
[----:B------:R-:W-:Y:S01]  /*2280*/  @!P0 FMUL R10, R10, 8388608 ;  /* 0x4b0000000a0a8820 */ /* 0x000fe20000400000 */
[----:B------:R-:W-:-:S02]  /*2290*/  I2FP.F32.S32 R25, R14 ;  /* 0x0000000e00197245 */ /* 0x000fc40000201400 */
[----:B------:R-:W-:Y:S01]  /*22a0*/  FADD R19, R19, -1 ;  /* 0xbf80000013137421 */ /* 0x000fe20000000000 */
[----:B------:R-:W-:Y:S01]  /*22b0*/  FFMA R18, R13, R8, 0.13980610668659210205 ;  /* 0x3e0f29550d127423 */ /* 0x000fe20000000008 */
[----:B------:R-:W-:Y:S02]  /*22c0*/  FSEL R8, R20, R17, !P2 ;  /* 0x0000001114087208 */ /* 0x000fe40005000000 */
[----:B------:R-:W-:Y:S01]  /*22d0*/  FFMA R22, R19, -R12, 0.14084610342979431152 ;  /* 0x3e1039f613167423 */ /* 0x000fe2000000080c */
[----:B------:R-:W-:Y:S01]  /*22e0*/  IADD3 R17, PT, PT, R10, -0x3f2aaaab, RZ ;  /* 0xc0d555550a117810 */ /* 0x000fe20007ffe0ff */
[----:B------:R-:W-:Y:S01]  /*22f0*/  FFMA R20, R13, R18, -0.16684235632419586182 ;  /* 0xbe2ad8b90d147423 */ /* 0x000fe20000000012 */
[----:B------:R-:W-:Y:S02]  /*2300*/  VIADD R15, R8, 0xc0d55555 ;  /* 0xc0d55555080f7836 */ /* 0x000fe40000000000 */
[----:B------:R-:W-:Y:S01]  /*2310*/  FFMA R22, R19, R22, -0.12148627638816833496 ;  /* 0xbdf8cdcc13167423 */ /* 0x000fe20000000016 */
[----:B------:R-:W-:Y:S01]  /*2320*/  LOP3.LUT R17, R17, 0xff800000, RZ, 0xc0, !PT ;  /* 0xff80000011117812 */ /* 0x000fe200078ec0ff */
[----:B------:R-:W-:Y:S01]  /*2330*/  FFMA R20, R13, R20, 0.20012299716472625732 ;  /* 0x3e4ced0b0d147423 */ /* 0x000fe20000000014 */
[----:B------:R-:W-:Y:S01]  /*2340*/  FSEL R18, RZ, -23, P1 ;  /* 0xc1b80000ff127808 */ /* 0x000fe20000800000 */
[----:B------:R-:W-:Y:S01]  /*2350*/  FFMA R22, R19, R22, 0.13980610668659210205 ;  /* 0x3e0f295513167423 */ /* 0x000fe20000000016 */
[----:B------:R-:W-:Y:S01]  /*2360*/  IADD3 R21, PT, PT, R10, -R17, RZ ;  /* 0x800000110a157210 */ /* 0x000fe20007ffe0ff */
[----:B------:R-:W-:Y:S01]  /*2370*/  FFMA R20, R13, R20, -0.24999669194221496582 ;  /* 0xbe7fff220d147423 */ /* 0x000fe20000000014 */
[----:B------:R-:W-:Y:S01]  /*2380*/  LOP3.LUT R15, R15, 0xff800000, RZ, 0xc0, !PT ;  /* 0xff8000000f0f7812 */ /* 0x000fe200078ec0ff */
[----:B------:R-:W-:Y:S01]  /*2390*/  FFMA R22, R19, R22, -0.16684235632419586182 ;  /* 0xbe2ad8b913167423 */ /* 0x000fe20000000016 */
[----:B------:R-:W-:Y:S01]  /*23a0*/  FFMA R14, R25, 1.1920928955078125e-07, R18 ;  /* 0x34000000190e7823 */ /* 0x000fe20000000012 */
[----:B------:R-:W-:Y:S01]  /*23b0*/  FADD R21, R21, -1 ;  /* 0xbf80000015157421 */ /* 0x000fe20000000000 */
[----:B------:R-:W-:Y:S01]  /*23c0*/  IADD3 R23, PT, PT, R8, -R15, RZ ;  /* 0x8000000f08177210 */ /* 0x000fe20007ffe0ff */
[----:B------:R-:W-:Y:S01]  /*23d0*/  FFMA R20, R13, R20, 0.33333182334899902344 ;  /* 0x3eaaaa780d147423 */ /* 0x000fe20000000014 */
[----:B------:R-:W-:Y:S01]  /*23e0*/  FFMA R22, R19, R22, 0.20012299716472625732 ;  /* 0x3e4ced0b13167423 */ /* 0x000fe20000000016 */
[----:B------:R-:W-:Y:S01]  /*23f0*/  FFMA R18, R21, -R12, 0.14084610342979431152 ;  /* 0x3e1039f615127423 */ /* 0x000fe2000000080c */
[----:B------:R-:W-:Y:S01]  /*2400*/  ISETP.GT.U32.AND P1, PT, R11, 0x7f7fffff, PT ;  /* 0x7f7fffff0b00780c */ /* 0x000fe20003f24070 */
[----:B------:R-:W-:Y:S01]  /*2410*/  FADD R23, R23, -1 ;  /* 0xbf80000017177421 */ /* 0x000fe20000000000 */
[----:B------:R-:W-:Y:S01]  /*2420*/  FFMA R20, R13, R20, -0.5 ;  /* 0xbf0000000d147423 */ /* 0x000fe20000000014 */
[----:B------:R-:W-:Y:S01]  /*2430*/  FFMA R22, R19, R22, -0.24999669194221496582 ;  /* 0xbe7fff2213167423 */ /* 0x000fe20000000016 */
[----:B------:R-:W-:Y:S01]  /*2440*/  FFMA R18, R21, R18, -0.12148627638816833496 ;  /* 0xbdf8cdcc15127423 */ /* 0x000fe20000000012 */
[----:B------:R-:W-:Y:S01]  /*2450*/  FFMA R12, R23, -R12, 0.14084610342979431152 ;  /* 0x3e1039f6170c7423 */ /* 0x000fe2000000080c */
[----:B------:R-:W-:Y:S01]  /*2460*/  FMUL R20, R13, R20 ;  /* 0x000000140d147220 */ /* 0x000fe20000400000 */
[----:B------:R-:W-:Y:S01]  /*2470*/  FFMA R22, R19, R22, 0.33333182334899902344 ;  /* 0x3eaaaa7813167423 */ /* 0x000fe20000000016 */
[----:B------:R-:W-:Y:S01]  /*2480*/  FFMA R18, R21, R18, 0.13980610668659210205 ;  /* 0x3e0f295515127423 */ /* 0x000fe20000000012 */
[----:B------:R-:W-:Y:S01]  /*2490*/  FFMA R12, R23, R12, -0.12148627638816833496 ;  /* 0xbdf8cdcc170c7423 */ /* 0x000fe2000000000c */
[----:B------:R-:W-:Y:S01]  /*24a0*/  FFMA R13, R13, R20, R13 ;  /* 0x000000140d0d7223 */ /* 0x000fe2000000000d */
[----:B------:R-:W-:Y:S01]  /*24b0*/  FFMA R22, R19, R22, -0.5 ;  /* 0xbf00000013167423 */ /* 0x000fe20000000016 */
[----:B------:R-:W-:Y:S01]  /*24c0*/  FFMA R20, R21, R18, -0.16684235632419586182 ;  /* 0xbe2ad8b915147423 */ /* 0x000fe20000000012 */
[----:B------:R-:W-:Y:S01]  /*24d0*/  FFMA R18, R23, R12, 0.13980610668659210205 ;  /* 0x3e0f295517127423 */ /* 0x000fe2000000000c */
[----:B------:R-:W-:Y:S01]  /*24e0*/  FFMA R16, R16, 0.69314718246459960938, R13 ;  /* 0x3f31721810107823 */ /* 0x000fe2000000000d */
[----:B------:R-:W-:Y:S01]  /*24f0*/  FMUL R22, R19, R22 ;  /* 0x0000001613167220 */ /* 0x000fe20000400000 */
[----:B------:R-:W-:Y:S01]  /*2500*/  MOV R12, 0x7f800000 ;  /* 0x7f800000000c7802 */ /* 0x000fe20000000f00 */
[----:B------:R-:W-:Y:S01]  /*2510*/  FFMA R18, R23, R18, -0.16684235632419586182 ;  /* 0xbe2ad8b917127423 */ /* 0x000fe20000000012 */
[----:B------:R-:W-:Y:S01]  /*2520*/  FSEL R13, RZ, -23, P0 ;  /* 0xc1b80000ff0d7808 */ /* 0x000fe20000000000 */
[----:B------:R-:W-:Y:S01]  /*2530*/  FFMA R19, R19, R22, R19 ;  /* 0x0000001613137223 */ /* 0x000fe20000000013 */
[----:B------:R-:W-:Y:S01]  /*2540*/  FFMA R22, R21, R20, 0.20012299716472625732 ;  /* 0x3e4ced0b15167423 */ /* 0x000fe20000000014 */
[----:B------:R-:W-:Y:S01]  /*2550*/  FFMA R18, R23, R18, 0.20012299716472625732 ;  /* 0x3e4ced0b17127423 */ /* 0x000fe20000000012 */
[----:B------:R-:W-:Y:S01]  /*2560*/  I2FP.F32.S32 R20, R17 ;  /* 0x0000001100147245 */ /* 0x000fe20000201400 */
[----:B------:R-:W-:Y:S01]  /*2570*/  @P1 FFMA R16, R11, R12, +INF ;  /* 0x7f8000000b101423 */ /* 0x000fe2000000000c */
[----:B------:R-:W-:Y:S01]  /*2580*/  FFMA R22, R21, R22, -0.24999669194221496582 ;  /* 0xbe7fff2215167423 */ /* 0x000fe20000000016 */
[----:B------:R-:W-:Y:S01]  /*2590*/  FFMA R18, R23, R18, -0.24999669194221496582 ;  /* 0xbe7fff2217127423 */ /* 0x000fe20000000012 */
[----:B------:R-:W-:Y:S01]  /*25a0*/  FSETP.NEU.AND P0, PT, R11, RZ, PT ;  /* 0x000000ff0b00720b */ /* 0x000fe20003f0d000 */
[----:B------:R-:W-:Y:S01]  /*25b0*/  FFMA R11, R20, 1.1920928955078125e-07, R13 ;  /* 0x34000000140b7823 */ /* 0x000fe2000000000d */
[----:B------:R-:W-:Y:S01]  /*25c0*/  FFMA R22, R21, R22, 0.33333182334899902344 ;  /* 0x3eaaaa7815167423 */ /* 0x000fe20000000016 */
[----:B------:R-:W-:Y:S01]  /*25d0*/  FFMA R18, R23, R18, 0.33333182334899902344 ;  /* 0x3eaaaa7817127423 */ /* 0x000fe20000000012 */
[----:B------:R-:W-:Y:S01]  /*25e0*/  FSEL R13, RZ, -23, P2 ;  /* 0xc1b80000ff0d7808 */ /* 0x000fe20001000000 */
[----:B------:R-:W-:Y:S01]  /*25f0*/  FFMA R14, R14, 0.69314718246459960938, R19 ;  /* 0x3f3172180e0e7823 */ /* 0x000fe20000000013 */
[----:B------:R-:W-:Y:S01]  /*2600*/  FFMA R22, R21, R22, -0.5 ;  /* 0xbf00000015167423 */ /* 0x000fe20000000016 */
[----:B------:R-:W-:Y:S01]  /*2610*/  ISETP.GT.U32.AND P1, PT, R10, 0x7f7fffff, PT ;  /* 0x7f7fffff0a00780c */ /* 0x000fe20003f24070 */
[----:B------:R-:W-:Y:S01]  /*2620*/  FFMA R20, R23, R18, -0.5 ;  /* 0xbf00000017147423 */ /* 0x000fe20000000012 */
[----:B------:R-:W-:Y:S01]  /*2630*/  ISETP.GT.U32.AND P2, PT, R8, 0x7f7fffff, PT ;  /* 0x7f7fffff0800780c */ /* 0x000fe20003f44070 */
[----:B------:R-:W-:Y:S01]  /*2640*/  FMUL R22, R21, R22 ;  /* 0x0000001615167220 */ /* 0x000fe20000400000 */
[----:B------:R-:W-:Y:S01]  /*2650*/  I2FP.F32.S32 R18, R15 ;  /* 0x0000000f00127245 */ /* 0x000fe20000201400 */
[----:B------:R-:W-:Y:S01]  /*2660*/  FMUL R20, R23, R20 ;  /* 0x0000001417147220 */ /* 0x000fe20000400000 */
[----:B------:R-:W-:Y:S01]  /*2670*/  @P4 FFMA R14, R9, R12, +INF ;  /* 0x7f800000090e4423 */ /* 0x000fe2000000000c */
[----:B------:R-:W-:Y:S01]  /*2680*/  FFMA R22, R21, R22, R21 ;  /* 0x0000001615167223 */ /* 0x000fe20000000015 */
[----:B------:R-:W-:Y:S01]  /*2690*/  FSETP.NEU.AND P4, PT, R10, RZ, PT ;  /* 0x000000ff0a00720b */ /* 0x000fe20003f8d000 */
[----:B------:R-:W-:Y:S01]  /*26a0*/  FFMA R13, R18, 1.1920928955078125e-07, R13 ;  /* 0x34000000120d7823 */ /* 0x000fe2000000000d */
[----:B------:R-:W-:Y:S01]  /*26b0*/  FFMA R20, R23, R20, R23 ;  /* 0x0000001417147223 */ /* 0x000fe20000000017 */
[----:B------:R-:W-:Y:S01]  /*26c0*/  FFMA R11, R11, 0.69314718246459960938, R22 ;  /* 0x3f3172180b0b7823 */ /* 0x000fe20000000016 */
[----:B------:R-:W-:Y:S01]  /*26d0*/  FSEL R9, R14, -INF , P3 ;  /* 0xff8000000e097808 */ /* 0x000fe20001800000 */
[-C--:B------:R-:W-:Y:S01]  /*26e0*/  @P1 FFMA R11, R10, R12.reuse, +INF ;  /* 0x7f8000000a0b1423 */ /* 0x080fe2000000000c */
[----:B------:R-:W-:Y:S01]  /*26f0*/  FFMA R13, R13, 0.69314718246459960938, R20 ;  /* 0x3f3172180d0d7823 */ /* 0x000fe20000000014 */
[----:B-1----:R-:W-:Y:S01]  /*2700*/  SHF.L.U32 R10, R7, 0x10, RZ ;  /* 0x00000010070a7819 */ /* 0x002fe200000006ff */
[C---:B------:R-:W-:Y:S01]  /*2710*/  @P2 FFMA R13, R8.reuse, R12, +INF ;  /* 0x7f800000080d2423 */ /* 0x040fe2000000000c */
[----:B------:R-:W-:Y:S01]  /*2720*/  FSETP.NEU.AND P1, PT, R8, RZ, PT ;  /* 0x000000ff0800720b */ /* 0x000fe20003f2d000 */
[----:B------:R-:W-:Y:S01]  /*2730*/  FADD R8, -R6, 1 ;  /* 0x3f80000006087421 */ /* 0x000fe20000000100 */
[----:B------:R-:W-:Y:S01]  /*2740*/  FSEL R11, R11, -INF , P4 ;  /* 0xff8000000b0b7808 */ /* 0x000fe20002000000 */
[----:B------:R-:W-:Y:S01]  /*2750*/  FADD R12, -R10, 1 ;  /* 0x3f8000000a0c7421 */ /* 0x000fe20000000100 */
[----:B------:R-:W-:Y:S01]  /*2760*/  FSEL R7, R16, -INF , P0 ;  /* 0xff80000010077808 */ /* 0x000fe20000000000 */
[----:B------:R-:W-:Y:S01]  /*2770*/  FMUL R9, R8, R9 ;  /* 0x0000000908097220 */ /* 0x000fe20000400000 */
[----:B------:R-:W-:Y:S01]  /*2780*/  FSEL R13, R13, -INF , P1 ;  /* 0xff8000000d0d7808 */ /* 0x000fe20000800000 */
[----:B------:R-:W-:-:S02]  /*2790*/  FMUL R11, R12, R11 ;  /* 0x0000000b0c0b7220 */ /* 0x000fc40000400000 */
[----:B------:R-:W-:Y:S02]  /*27a0*/  FFMA R7, -R6, R7, -R9 ;  /* 0x0000000706077223 */ /* 0x000fe40000000909 */
[----:B------:R-:W-:Y:S02]  /*27b0*/  FFMA R11, -R10, R13, -R11 ;  /* 0x0000000d0a0b7223 */ /* 0x000fe4000000090b */
[----:B------:R-:W-:Y:S02]  /*27c0*/  FMUL R7, R8, R7 ;  /* 0x0000000708077220 */ /* 0x000fe40000400000 */
[----:B------:R-:W-:Y:S02]  /*27d0*/  FMUL R11, R12, R11 ;  /* 0x0000000b0c0b7220 */ /* 0x000fe40000400000 */
[----:B------:R-:W-:-:S04]  /*27e0*/  FFMA R5, R8, R7, R5 ;  /* 0x0000000708057223 */ /* 0x000fc80000000005 */
[----:B------:R-:W-:Y:S01]  /*27f0*/  FFMA R5, R12, R11, R5 ;  /* 0x0000000b0c057223 */ /* 0x000fe20000000005 */
[----:B------:R-:W-:Y:S06]  /*2800*/  BRA.U UP1, `(.L_x_14) ;  /* 0xfffffff501e87547 */ /* 0x000fec000b83ffff */
.L_x_13:
[----:B------:R-:W-:Y:S05]  /*2810*/  BRA.U UP0, `(.L_x_12) ;  /* 0x0000000500107547 */ /* 0x000fea000b800000 */
[----:B------:R-:W4:Y:S01]  /*2820*/  LDC.64 R6, c[0x0][0x380] ;  /* 0x0000e000ff067b82 */ /* 0x000f220000000a00 */
[----:B-12---:R-:W-:-:S07]  /*2830*/  IADD3 R11, PT, PT, R4, UR4, RZ ;  /* 0x00000004040b7c10 */ /* 0x006fce000fffe0ff */
[----:B------:R-:W1:Y:S01]  /*2840*/  LDC.64 R8, c[0x0][0x388] ;  /* 0x0000e200ff087b82 */ /* 0x000e620000000a00 */
[----:B----4-:R-:W-:-:S06]  /*2850*/  IMAD.WIDE R6, R11, 0x4, R6 ;  /* 0x000000040b067825 */ /* 0x010fcc00078e0206 */
[----:B------:R-:W2:Y:S01]  /*2860*/  LDG.E R6, desc[UR16][R6.64] ;  /* 0x0000001006067981 */ /* 0x000ea2000c1e1900 */
[----:B-1----:R-:W-:-:S06]  /*2870*/  IMAD.WIDE R8, R11, 0x4, R8 ;  /* 0x000000040b087825 */ /* 0x002fcc00078e0208 */
[----:B------:R-:W4:Y:S01]  /*2880*/  LDG.E R8, desc[UR16][R8.64] ;  /* 0x0000001008087981 */ /* 0x000f22000c1e1900 */
[----:B------:R-:W-:Y:S01]  /*2890*/  HFMA2 R10, -RZ, RZ, 1.5048828125, 33.21875 ;  /* 0x3e055027ff0a7431 */ /* 0x000fe200000001ff */
[----:B--2---:R-:W1:Y:S08]  /*28a0*/  F2F.BF16.F32 R0, R6 ;  /* 0x0000000600007304 */ /* 0x004e700000202000 */
[----:B----4-:R-:W2:Y:S01]  /*28b0*/  F2F.BF16.F32 R8, R8 ;  /* 0x0000000800087304 */ /* 0x010ea20000202000 */
[----:B-1----:R-:W-:-:S04]  /*28c0*/  IMAD.U32 R4, R0, 0x10000, RZ ;  /* 0x0001000000047824 */ /* 0x002fc800078e00ff */
[C---:B------:R-:W-:Y:S01]  /*28d0*/  FADD R0, -R4.reuse, 1 ;  /* 0x3f80000004007421 */ /* 0x040fe20000000100 */
[C---:B------:R-:W-:Y:S01]  /*28e0*/  FMUL R11, R4.reuse, 8388608 ;  /* 0x4b000000040b7820 */ /* 0x040fe20000400000 */
[----:B------:R-:W-:Y:S02]  /*28f0*/  FSETP.GEU.AND P0, PT, R4, 1.175494350822287508e-38, PT ;  /* 0x008000000400780b */ /* 0x000fe40003f0e000 */
[----:B--2---:R-:W-:Y:S02]  /*2900*/  SHF.L.U32 R8, R8, 0x10, RZ ;  /* 0x0000001008087819 */ /* 0x004fe400000006ff */
[----:B------:R-:W-:Y:S02]  /*2910*/  FSETP.GEU.AND P1, PT, R0, 1.175494350822287508e-38, PT ;  /* 0x008000000000780b */ /* 0x000fe40003f2e000 */
[----:B------:R-:W-:-:S04]  /*2920*/  FSEL R4, R11, R4, !P0 ;  /* 0x000000040b047208 */ /* 0x000fc80004000000 */
[----:B------:R-:W-:-:S04]  /*2930*/  IADD3 R7, PT, PT, R4, -0x3f2aaaab, RZ ;  /* 0xc0d5555504077810 */ /* 0x000fc80007ffe0ff */
[----:B------:R-:W-:-:S03]  /*2940*/  LOP3.LUT R9, R7, 0xff800000, RZ, 0xc0, !PT ;  /* 0xff80000007097812 */ /* 0x000fc600078ec0ff */
[----:B------:R-:W-:Y:S02]  /*2950*/  @!P1 FMUL R0, R0, 8388608 ;  /* 0x4b00000000009820 */ /* 0x000fe40000400000 */
[----:B------:R-:W-:Y:S01]  /*2960*/  IMAD.IADD R7, R4, 0x1, -R9 ;  /* 0x0000000104077824 */ /* 0x000fe200078e0a09 */
[----:B------:R-:W-:Y:S02]  /*2970*/  I2FP.F32.S32 R9, R9 ;  /* 0x0000000900097245 */ /* 0x000fe40000201400 */
[C---:B------:R-:W-:Y:S01]  /*2980*/  IADD3 R11, PT, PT, R0.reuse, -0x3f2aaaab, RZ ;  /* 0xc0d55555000b7810 */ /* 0x040fe20007ffe0ff */
[----:B------:R-:W-:Y:S01]  /*2990*/  FADD R7, R7, -1 ;  /* 0xbf80000007077421 */ /* 0x000fe20000000000 */
[----:B------:R-:W-:Y:S02]  /*29a0*/  FSETP.NEU.AND P2, PT, R0, RZ, PT ;  /* 0x000000ff0000720b */ /* 0x000fe40003f4d000 */
[----:B------:R-:W-:-:S04]  /*29b0*/  LOP3.LUT R11, R11, 0xff800000, RZ, 0xc0, !PT ;  /* 0xff8000000b0b7812 */ /* 0x000fc800078ec0ff */
[-C--:B------:R-:W-:Y:S02]  /*29c0*/  IADD3 R6, PT, PT, R0, -R11.reuse, RZ ;  /* 0x8000000b00067210 */ /* 0x080fe40007ffe0ff */
[----:B------:R-:W-:-:S03]  /*29d0*/  I2FP.F32.S32 R14, R11 ;  /* 0x0000000b000e7245 */ /* 0x000fc60000201400 */
[----:B------:R-:W-:-:S04]  /*29e0*/  FADD R6, R6, -1 ;  /* 0xbf80000006067421 */ /* 0x000fc80000000000 */
[-C--:B0-----:R-:W-:Y:S01]  /*29f0*/  FFMA R13, R6, -R10.reuse, 0.14084610342979431152 ;  /* 0x3e1039f6060d7423 */ /* 0x081fe2000000080a */
[----:B------:R-:W-:-:S03]  /*2a00*/  FFMA R10, R7, -R10, 0.14084610342979431152 ;  /* 0x3e1039f6070a7423 */ /* 0x000fc6000000080a */
[----:B------:R-:W-:Y:S01]  /*2a10*/  FFMA R13, R6, R13, -0.12148627638816833496 ;  /* 0xbdf8cdcc060d7423 */ /* 0x000fe2000000000d */
[----:B------:R-:W-:-:S03]  /*2a20*/  FFMA R10, R7, R10, -0.12148627638816833496 ;  /* 0xbdf8cdcc070a7423 */ /* 0x000fc6000000000a */
[----:B------:R-:W-:Y:S01]  /*2a30*/  FFMA R13, R6, R13, 0.13980610668659210205 ;  /* 0x3e0f2955060d7423 */ /* 0x000fe2000000000d */
[----:B------:R-:W-:-:S03]  /*2a40*/  FFMA R10, R7, R10, 0.13980610668659210205 ;  /* 0x3e0f2955070a7423 */ /* 0x000fc6000000000a */
[----:B------:R-:W-:Y:S01]  /*2a50*/  FFMA R13, R6, R13, -0.16684235632419586182 ;  /* 0xbe2ad8b9060d7423 */ /* 0x000fe2000000000d */
[----:B------:R-:W-:-:S03]  /*2a60*/  FFMA R10, R7, R10, -0.16684235632419586182 ;  /* 0xbe2ad8b9070a7423 */ /* 0x000fc6000000000a */
[----:B------:R-:W-:Y:S01]  /*2a70*/  FFMA R13, R6, R13, 0.20012299716472625732 ;  /* 0x3e4ced0b060d7423 */ /* 0x000fe2000000000d */
[----:B------:R-:W-:-:S03]  /*2a80*/  FFMA R10, R7, R10, 0.20012299716472625732 ;  /* 0x3e4ced0b070a7423 */ /* 0x000fc6000000000a */
[C---:B------:R-:W-:Y:S01]  /*2a90*/  FFMA R13, R6.reuse, R13, -0.24999669194221496582 ;  /* 0xbe7fff22060d7423 */ /* 0x040fe2000000000d */
[C---:B------:R-:W-:Y:S01]  /*2aa0*/  FFMA R12, R7.reuse, R10, -0.24999669194221496582 ;  /* 0xbe7fff22070c7423 */ /* 0x040fe2000000000a */
[----:B------:R-:W-:Y:S02]  /*2ab0*/  FSEL R10, RZ, -23, P0 ;  /* 0xc1b80000ff0a7808 */ /* 0x000fe40000000000 */
[C---:B---3--:R-:W-:Y:S01]  /*2ac0*/  FFMA R15, R6.reuse, R13, 0.33333182334899902344 ;  /* 0x3eaaaa78060f7423 */ /* 0x048fe2000000000d */
[----:B------:R-:W-:Y:S01]  /*2ad0*/  FFMA R12, R7, R12, 0.33333182334899902344 ;  /* 0x3eaaaa78070c7423 */ /* 0x000fe2000000000c */
[----:B------:R-:W-:Y:S01]  /*2ae0*/  FSEL R13, RZ, -23, P1 ;  /* 0xc1b80000ff0d7808 */ /* 0x000fe20000800000 */
[----:B------:R-:W-:Y:S01]  /*2af0*/  FFMA R9, R9, 1.1920928955078125e-07, R10 ;  /* 0x3400000009097823 */ /* 0x000fe2000000000a */
[----:B------:R-:W-:Y:S01]  /*2b00*/  FFMA R15, R6, R15, -0.5 ;  /* 0xbf000000060f7423 */ /* 0x000fe2000000000f */
[C---:B------:R-:W-:Y:S01]  /*2b10*/  FFMA R12, R7.reuse, R12, -0.5 ;  /* 0xbf000000070c7423 */ /* 0x040fe2000000000c */
[----:B------:R-:W-:Y:S01]  /*2b20*/  ISETP.GT.U32.AND P1, PT, R0, 0x7f7fffff, PT ;  /* 0x7f7fffff0000780c */ /* 0x000fe20003f24070 */
[----:B------:R-:W-:Y:S01]  /*2b30*/  FFMA R13, R14, 1.1920928955078125e-07, R13 ;  /* 0x340000000e0d7823 */ /* 0x000fe2000000000d */
[----:B------:R-:W-:Y:S01]  /*2b40*/  FMUL R15, R6, R15 ;  /* 0x0000000f060f7220 */ /* 0x000fe20000400000 */
[----:B------:R-:W-:Y:S01]  /*2b50*/  FMUL R12, R7, R12 ;  /* 0x0000000c070c7220 */ /* 0x000fe20000400000 */
[----:B------:R-:W-:-:S02]  /*2b60*/  ISETP.GT.U32.AND P0, PT, R4, 0x7f7fffff, PT ;  /* 0x7f7fffff0400780c */ /* 0x000fc40003f04070 */
[----:B------:R-:W-:Y:S01]  /*2b70*/  FFMA R6, R6, R15, R6 ;  /* 0x0000000f06067223 */ /* 0x000fe20000000006 */
[----:B------:R-:W-:Y:S01]  /*2b80*/  FFMA R12, R7, R12, R7 ;  /* 0x0000000c070c7223 */ /* 0x000fe20000000007 */
[----:B------:R-:W-:Y:S02]  /*2b90*/  MOV R7, 0x7f800000 ;  /* 0x7f80000000077802 */ /* 0x000fe40000000f00 */
[----:B------:R-:W-:Y:S01]  /*2ba0*/  FFMA R6, R13, 0.69314718246459960938, R6 ;  /* 0x3f3172180d067823 */ /* 0x000fe20000000006 */
[----:B------:R-:W-:Y:S02]  /*2bb0*/  FFMA R9, R9, 0.69314718246459960938, R12 ;  /* 0x3f31721809097823 */ /* 0x000fe4000000000c */
[-C--:B------:R-:W-:Y:S01]  /*2bc0*/  @P1 FFMA R6, R0, R7.reuse, +INF ;  /* 0x7f80000000061423 */ /* 0x080fe20000000007 */
[----:B------:R-:W-:Y:S01]  /*2bd0*/  FSETP.NEU.AND P1, PT, R4, RZ, PT ;  /* 0x000000ff0400720b */ /* 0x000fe20003f2d000 */
[----:B------:R-:W-:Y:S02]  /*2be0*/  FADD R0, -R8, 1 ;  /* 0x3f80000008007421 */ /* 0x000fe40000000100 */
[----:B------:R-:W-:Y:S01]  /*2bf0*/  @P0 FFMA R9, R4, R7, +INF ;  /* 0x7f80000004090423 */ /* 0x000fe20000000007 */
[----:B------:R-:W-:-:S04]  /*2c00*/  FSEL R7, R6, -INF , P2 ;  /* 0xff80000006077808 */ /* 0x000fc80001000000 */
[----:B------:R-:W-:Y:S01]  /*2c10*/  FSEL R9, R9, -INF , P1 ;  /* 0xff80000009097808 */ /* 0x000fe20000800000 */
[----:B------:R-:W-:-:S04]  /*2c20*/  FMUL R7, R0, R7 ;  /* 0x0000000700077220 */ /* 0x000fc80000400000 */
[----:B------:R-:W-:-:S04]  /*2c30*/  FFMA R7, -R8, R9, -R7 ;  /* 0x0000000908077223 */ /* 0x000fc80000000907 */
[----:B------:R-:W-:-:S04]  /*2c40*/  FMUL R7, R0, R7 ;  /* 0x0000000700077220 */ /* 0x000fc80000400000 */
[----:B------:R-:W-:-:S07]  /*2c50*/  FFMA R5, R0, R7, R5 ;  /* 0x0000000700057223 */ /* 0x000fce0000000005 */
.L_x_12:
[----:B------:R-:W-:Y:S01]  /*2c60*/  STG.E desc[UR16][R2.64+0x8], R5 ;  /* 0x0000080502007986 */ /* 0x000fe2000c101910 */
[----:B------:R-:W-:Y:S05]  /*2c70*/  EXIT ;  /* 0x000000000000794d */ /* 0x000fea0003800000 */
.L_x_15:
[----:B------:R-:W-:-:S00]  /*2c80*/  BRA `(.L_x_15) ;  /* 0xfffffffc00fc7947 */ /* 0x000fc0000383ffff */
[----:B------:R-:W-:-:S00]  /*2c90*/  NOP ;  /* 0x0000000000007918 */ /* 0x000fc00000000000 */
        /* <DEDUP_REMOVED lines=14> */
.L_x_16:


//--------------------- .nv.shared.reserved.0     --------------------------
	.section	.nv.shared.reserved.0,"aw",@nobits
	.weak		__nv_reservedSMEM_offset_0_alias
	.size		__nv_reservedSMEM_offset_0_alias, 0, 64
	.other		__nv_reservedSMEM_offset_0_alias,@"STO_CUDA_RESERVED_SHARED STV_DEFAULT"
__nv_reservedSMEM_offset_0_alias:
	.zero		0
	.zero		64


//--------------------- .nv.constant0._Z36hadamard_chebyshev_focal_kernel_bf16PKfS0_Pfii --------------------------
	.section	.nv.constant0._Z36hadamard_chebyshev_focal_kernel_bf16PKfS0_Pfii,"a",@progbits
	.sectionflags	@""
	.align	4
.nv.constant0._Z36hadamard_chebyshev_focal_kernel_bf16PKfS0_Pfii:
	.zero		928


//--------------------- SYMBOLS --------------------------

	.type		.nv.reservedSmem.offset0,@object
	.size		.nv.reservedSmem.offset0,0x4
